//
// Generated by NVIDIA NVVM Compiler
//
// Compiler Build ID: CL-36424714
// Cuda compilation tools, release 13.0, V13.0.88
// Based on NVVM 20.0.0
//

.version 9.0
.target sm_100
.address_size 64

	// .globl	_Z28fused_bias_activation_kernelPfS_S_iii
.extern .shared .align 16 .b8 shared[];

.visible .entry _Z28fused_bias_activation_kernelPfS_S_iii(
	.param .u64 .ptr .align 1 _Z28fused_bias_activation_kernelPfS_S_iii_param_0,
	.param .u64 .ptr .align 1 _Z28fused_bias_activation_kernelPfS_S_iii_param_1,
	.param .u64 .ptr .align 1 _Z28fused_bias_activation_kernelPfS_S_iii_param_2,
	.param .u32 _Z28fused_bias_activation_kernelPfS_S_iii_param_3,
	.param .u32 _Z28fused_bias_activation_kernelPfS_S_iii_param_4,
	.param .u32 _Z28fused_bias_activation_kernelPfS_S_iii_param_5
)
{
	.reg .pred 	%p<8>;
	.reg .b32 	%r<12>;
	.reg .b32 	%f<35>;
	.reg .b64 	%rd<17>;

	ld.param.u64 	%rd2, [_Z28fused_bias_activation_kernelPfS_S_iii_param_0];
	ld.param.u64 	%rd3, [_Z28fused_bias_activation_kernelPfS_S_iii_param_1];
	ld.param.u64 	%rd4, [_Z28fused_bias_activation_kernelPfS_S_iii_param_2];
	ld.param.u32 	%r4, [_Z28fused_bias_activation_kernelPfS_S_iii_param_3];
	ld.param.u32 	%r2, [_Z28fused_bias_activation_kernelPfS_S_iii_param_4];
	ld.param.u32 	%r3, [_Z28fused_bias_activation_kernelPfS_S_iii_param_5];
	cvta.to.global.u64 	%rd1, %rd4;
	mov.u32 	%r5, %ctaid.x;
	mov.u32 	%r6, %ntid.x;
	mov.u32 	%r7, %tid.x;
	mad.lo.s32 	%r1, %r5, %r6, %r7;
	mul.lo.s32 	%r8, %r2, %r4;
	setp.ge.s32 	%p1, %r1, %r8;
	@%p1 bra 	$L__BB0_9;
	cvta.to.global.u64 	%rd5, %rd2;
	mul.wide.s32 	%rd6, %r1, 4;
	add.s64 	%rd7, %rd5, %rd6;
	ld.global.f32 	%f3, [%rd7];
	setp.eq.s64 	%p2, %rd3, 0;
	@%p2 bra 	$L__BB0_3;
	rem.s32 	%r9, %r1, %r2;
	cvta.to.global.u64 	%rd8, %rd3;
	mul.wide.s32 	%rd9, %r9, 4;
	add.s64 	%rd10, %rd8, %rd9;
	ld.global.f32 	%f4, [%rd10];
	add.f32 	%f3, %f3, %f4;
$L__BB0_3:
	setp.eq.s32 	%p3, %r3, 2;
	@%p3 bra 	$L__BB0_8;
	setp.eq.s32 	%p4, %r3, 1;
	@%p4 bra 	$L__BB0_7;
	setp.ne.s32 	%p5, %r3, 0;
	@%p5 bra 	$L__BB0_9;
	fma.rn.f32 	%f21, %f3, 0fBBBB989D, 0f3F000000;
	cvt.sat.f32.f32 	%f22, %f21;
	mov.f32 	%f23, 0f4B400001;
	mov.f32 	%f24, 0f437C0000;
	fma.rm.f32 	%f25, %f22, %f24, %f23;
	add.f32 	%f26, %f25, 0fCB40007F;
	neg.f32 	%f27, %f26;
	fma.rn.f32 	%f28, %f3, 0fBFB8AA3B, %f27;
	fma.rn.f32 	%f29, %f3, 0fB2A57060, %f28;
	mov.b32 	%r10, %f25;
	shl.b32 	%r11, %r10, 23;
	mov.b32 	%f30, %r11;
	ex2.approx.ftz.f32 	%f31, %f29;
	fma.rn.f32 	%f32, %f31, %f30, 0f3F800000;
	rcp.rn.f32 	%f33, %f32;
	add.s64 	%rd16, %rd1, %rd6;
	st.global.f32 	[%rd16], %f33;
	bra.uni 	$L__BB0_9;
$L__BB0_7:
	max.f32 	%f20, %f3, 0f00000000;
	add.s64 	%rd14, %rd1, %rd6;
	st.global.f32 	[%rd14], %f20;
	bra.uni 	$L__BB0_9;
$L__BB0_8:
	abs.f32 	%f5, %f3;
	mul.f32 	%f6, %f5, 0f4038AA3B;
	ex2.approx.ftz.f32 	%f7, %f6;
	add.f32 	%f8, %f7, 0f3F800000;
	rcp.approx.ftz.f32 	%f9, %f8;
	fma.rn.f32 	%f10, %f9, 0fC0000000, 0f3F800000;
	setp.ge.f32 	%p6, %f5, 0f41102CB4;
	selp.f32 	%f11, 0f3F800000, %f10, %p6;
	copysign.f32 	%f12, %f3, %f11;
	mul.f32 	%f13, %f3, %f3;
	fma.rn.f32 	%f14, %f13, 0f3C80F082, 0fBD563CAE;
	fma.rn.f32 	%f15, %f14, %f13, 0f3E085941;
	fma.rn.f32 	%f16, %f15, %f13, 0fBEAAA9ED;
	fma.rn.f32 	%f17, %f16, %f13, 0f00000000;
	fma.rn.f32 	%f18, %f17, %f3, %f3;
	setp.ge.f32 	%p7, %f5, 0f3F19999A;
	selp.f32 	%f19, %f12, %f18, %p7;
	add.s64 	%rd12, %rd1, %rd6;
	st.global.f32 	[%rd12], %f19;
$L__BB0_9:
	ret;

}
	// .globl	_Z32compute_batch_norm_stats_batchedPfS_S_ii
.visible .entry _Z32compute_batch_norm_stats_batchedPfS_S_ii(
	.param .u64 .ptr .align 1 _Z32compute_batch_norm_stats_batchedPfS_S_ii_param_0,
	.param .u64 .ptr .align 1 _Z32compute_batch_norm_stats_batchedPfS_S_ii_param_1,
	.param .u64 .ptr .align 1 _Z32compute_batch_norm_stats_batchedPfS_S_ii_param_2,
	.param .u32 _Z32compute_batch_norm_stats_batchedPfS_S_ii_param_3,
	.param .u32 _Z32compute_batch_norm_stats_batchedPfS_S_ii_param_4
)
{
	.reg .pred 	%p<15>;
	.reg .b32 	%r<29>;
	.reg .b32 	%f<34>;
	.reg .b64 	%rd<15>;

	ld.param.u64 	%rd5, [_Z32compute_batch_norm_stats_batchedPfS_S_ii_param_0];
	ld.param.u64 	%rd3, [_Z32compute_batch_norm_stats_batchedPfS_S_ii_param_1];
	ld.param.u64 	%rd4, [_Z32compute_batch_norm_stats_batchedPfS_S_ii_param_2];
	ld.param.u32 	%r14, [_Z32compute_batch_norm_stats_batchedPfS_S_ii_param_3];
	ld.param.u32 	%r15, [_Z32compute_batch_norm_stats_batchedPfS_S_ii_param_4];
	cvta.to.global.u64 	%rd1, %rd5;
	mov.u32 	%r1, %ctaid.x;
	mov.u32 	%r2, %tid.x;
	setp.ge.s32 	%p1, %r1, %r15;
	@%p1 bra 	$L__BB1_22;
	setp.ge.s32 	%p2, %r2, %r14;
	mov.f32 	%f30, 0f00000000;
	@%p2 bra 	$L__BB1_4;
	mov.f32 	%f30, 0f00000000;
	mov.u32 	%r3, %ntid.x;
	mov.u32 	%r25, %r2;
$L__BB1_3:
	mad.lo.s32 	%r16, %r25, %r15, %r1;
	mul.wide.s32 	%rd6, %r16, 4;
	add.s64 	%rd7, %rd1, %rd6;
	ld.global.f32 	%f12, [%rd7];
	add.f32 	%f30, %f30, %f12;
	add.s32 	%r25, %r25, %r3;
	setp.lt.s32 	%p3, %r25, %r14;
	@%p3 bra 	$L__BB1_3;
$L__BB1_4:
	shl.b32 	%r17, %r2, 2;
	mov.u32 	%r18, shared;
	add.s32 	%r6, %r18, %r17;
	st.shared.f32 	[%r6], %f30;
	bar.sync 	0;
	mov.u32 	%r28, %ntid.x;
	setp.lt.u32 	%p4, %r28, 2;
	@%p4 bra 	$L__BB1_9;
	mov.u32 	%r26, %r28;
$L__BB1_6:
	shr.u32 	%r9, %r26, 1;
	setp.ge.u32 	%p5, %r2, %r9;
	@%p5 bra 	$L__BB1_8;
	shl.b32 	%r19, %r9, 2;
	add.s32 	%r20, %r6, %r19;
	ld.shared.f32 	%f13, [%r20];
	ld.shared.f32 	%f14, [%r6];
	add.f32 	%f15, %f13, %f14;
	st.shared.f32 	[%r6], %f15;
$L__BB1_8:
	bar.sync 	0;
	setp.gt.u32 	%p6, %r26, 3;
	mov.u32 	%r26, %r9;
	@%p6 bra 	$L__BB1_6;
$L__BB1_9:
	setp.ne.s32 	%p7, %r2, 0;
	cvta.to.global.u64 	%rd8, %rd3;
	mul.wide.u32 	%rd9, %r1, 4;
	add.s64 	%rd2, %rd8, %rd9;
	@%p7 bra 	$L__BB1_11;
	ld.shared.f32 	%f16, [shared];
	cvt.rn.f32.s32 	%f17, %r14;
	div.rn.f32 	%f18, %f16, %f17;
	st.global.f32 	[%rd2], %f18;
$L__BB1_11:
	setp.ge.s32 	%p8, %r2, %r14;
	mov.f32 	%f32, 0f00000000;
	@%p8 bra 	$L__BB1_14;
	ld.global.f32 	%f4, [%rd2];
	mov.f32 	%f32, 0f00000000;
	mov.u32 	%r27, %r2;
$L__BB1_13:
	mad.lo.s32 	%r21, %r27, %r15, %r1;
	mul.wide.s32 	%rd10, %r21, 4;
	add.s64 	%rd11, %rd1, %rd10;
	ld.global.f32 	%f21, [%rd11];
	sub.f32 	%f22, %f21, %f4;
	fma.rn.f32 	%f32, %f22, %f22, %f32;
	add.s32 	%r27, %r27, %r28;
	setp.lt.s32 	%p9, %r27, %r14;
	@%p9 bra 	$L__BB1_13;
$L__BB1_14:
	setp.lt.u32 	%p10, %r28, 2;
	st.shared.f32 	[%r6], %f32;
	bar.sync 	0;
	@%p10 bra 	$L__BB1_18;
$L__BB1_15:
	shr.u32 	%r13, %r28, 1;
	setp.ge.u32 	%p11, %r2, %r13;
	@%p11 bra 	$L__BB1_17;
	shl.b32 	%r22, %r13, 2;
	add.s32 	%r23, %r6, %r22;
	ld.shared.f32 	%f23, [%r23];
	ld.shared.f32 	%f24, [%r6];
	add.f32 	%f25, %f23, %f24;
	st.shared.f32 	[%r6], %f25;
$L__BB1_17:
	bar.sync 	0;
	setp.gt.u32 	%p12, %r28, 3;
	mov.u32 	%r28, %r13;
	@%p12 bra 	$L__BB1_15;
$L__BB1_18:
	setp.ne.s32 	%p13, %r2, 0;
	@%p13 bra 	$L__BB1_22;
	setp.lt.s32 	%p14, %r14, 2;
	mov.f32 	%f33, 0f00000000;
	@%p14 bra 	$L__BB1_21;
	ld.shared.f32 	%f27, [shared];
	add.s32 	%r24, %r14, -1;
	cvt.rn.f32.u32 	%f28, %r24;
	div.rn.f32 	%f33, %f27, %f28;
$L__BB1_21:
	cvta.to.global.u64 	%rd12, %rd4;
	add.s64 	%rd14, %rd12, %rd9;
	st.global.f32 	[%rd14], %f33;
$L__BB1_22:
	ret;

}
	// .globl	_Z18batch_norm_batchedPfS_S_S_S_S_fiiS_
.visible .entry _Z18batch_norm_batchedPfS_S_S_S_S_fiiS_(
	.param .u64 .ptr .align 1 _Z18batch_norm_batchedPfS_S_S_S_S_fiiS__param_0,
	.param .u64 .ptr .align 1 _Z18batch_norm_batchedPfS_S_S_S_S_fiiS__param_1,
	.param .u64 .ptr .align 1 _Z18batch_norm_batchedPfS_S_S_S_S_fiiS__param_2,
	.param .u64 .ptr .align 1 _Z18batch_norm_batchedPfS_S_S_S_S_fiiS__param_3,
	.param .u64 .ptr .align 1 _Z18batch_norm_batchedPfS_S_S_S_S_fiiS__param_4,
	.param .u64 .ptr .align 1 _Z18batch_norm_batchedPfS_S_S_S_S_fiiS__param_5,
	.param .f32 _Z18batch_norm_batchedPfS_S_S_S_S_fiiS__param_6,
	.param .u32 _Z18batch_norm_batchedPfS_S_S_S_S_fiiS__param_7,
	.param .u32 _Z18batch_norm_batchedPfS_S_S_S_S_fiiS__param_8,
	.param .u64 .ptr .align 1 _Z18batch_norm_batchedPfS_S_S_S_S_fiiS__param_9
)
{
	.reg .pred 	%p<3>;
	.reg .b32 	%r<9>;
	.reg .b32 	%f<12>;
	.reg .b64 	%rd<27>;

	ld.param.u64 	%rd1, [_Z18batch_norm_batchedPfS_S_S_S_S_fiiS__param_0];
	ld.param.u64 	%rd2, [_Z18batch_norm_batchedPfS_S_S_S_S_fiiS__param_1];
	ld.param.u64 	%rd3, [_Z18batch_norm_batchedPfS_S_S_S_S_fiiS__param_2];
	ld.param.u64 	%rd4, [_Z18batch_norm_batchedPfS_S_S_S_S_fiiS__param_3];
	ld.param.u64 	%rd5, [_Z18batch_norm_batchedPfS_S_S_S_S_fiiS__param_4];
	ld.param.u64 	%rd6, [_Z18batch_norm_batchedPfS_S_S_S_S_fiiS__param_5];
	ld.param.f32 	%f2, [_Z18batch_norm_batchedPfS_S_S_S_S_fiiS__param_6];
	ld.param.u32 	%r4, [_Z18batch_norm_batchedPfS_S_S_S_S_fiiS__param_7];
	ld.param.u32 	%r3, [_Z18batch_norm_batchedPfS_S_S_S_S_fiiS__param_8];
	ld.param.u64 	%rd7, [_Z18batch_norm_batchedPfS_S_S_S_S_fiiS__param_9];
	mov.u32 	%r5, %ctaid.x;
	mov.u32 	%r6, %ntid.x;
	mov.u32 	%r7, %tid.x;
	mad.lo.s32 	%r1, %r5, %r6, %r7;
	mul.lo.s32 	%r8, %r3, %r4;
	setp.ge.s32 	%p1, %r1, %r8;
	@%p1 bra 	$L__BB2_4;
	cvta.to.global.u64 	%rd8, %rd4;
	cvta.to.global.u64 	%rd9, %rd1;
	cvta.to.global.u64 	%rd10, %rd3;
	rem.s32 	%r2, %r1, %r3;
	mul.wide.s32 	%rd11, %r2, 4;
	add.s64 	%rd12, %rd8, %rd11;
	ld.global.f32 	%f3, [%rd12];
	add.f32 	%f4, %f2, %f3;
	sqrt.rn.f32 	%f5, %f4;
	mul.wide.s32 	%rd13, %r1, 4;
	add.s64 	%rd14, %rd9, %rd13;
	ld.global.f32 	%f6, [%rd14];
	add.s64 	%rd15, %rd10, %rd11;
	ld.global.f32 	%f7, [%rd15];
	sub.f32 	%f8, %f6, %f7;
	div.rn.f32 	%f1, %f8, %f5;
	setp.eq.s64 	%p2, %rd7, 0;
	@%p2 bra 	$L__BB2_3;
	cvta.to.global.u64 	%rd16, %rd7;
	add.s64 	%rd18, %rd16, %rd13;
	st.global.f32 	[%rd18], %f1;
$L__BB2_3:
	cvta.to.global.u64 	%rd19, %rd5;
	add.s64 	%rd21, %rd19, %rd11;
	ld.global.f32 	%f9, [%rd21];
	cvta.to.global.u64 	%rd22, %rd6;
	add.s64 	%rd23, %rd22, %rd11;
	ld.global.f32 	%f10, [%rd23];
	fma.rn.f32 	%f11, %f1, %f9, %f10;
	cvta.to.global.u64 	%rd24, %rd2;
	add.s64 	%rd26, %rd24, %rd13;
	st.global.f32 	[%rd26], %f11;
$L__BB2_4:
	ret;

}
	// .globl	_Z24update_parameters_kernelPfS_S_S_S_S_S_S_S_S_ffii
.visible .entry _Z24update_parameters_kernelPfS_S_S_S_S_S_S_S_S_ffii(
	.param .u64 .ptr .align 1 _Z24update_parameters_kernelPfS_S_S_S_S_S_S_S_S_ffii_param_0,
	.param .u64 .ptr .align 1 _Z24update_parameters_kernelPfS_S_S_S_S_S_S_S_S_ffii_param_1,
	.param .u64 .ptr .align 1 _Z24update_parameters_kernelPfS_S_S_S_S_S_S_S_S_ffii_param_2,
	.param .u64 .ptr .align 1 _Z24update_parameters_kernelPfS_S_S_S_S_S_S_S_S_ffii_param_3,
	.param .u64 .ptr .align 1 _Z24update_parameters_kernelPfS_S_S_S_S_S_S_S_S_ffii_param_4,
	.param .u64 .ptr .align 1 _Z24update_parameters_kernelPfS_S_S_S_S_S_S_S_S_ffii_param_5,
	.param .u64 .ptr .align 1 _Z24update_parameters_kernelPfS_S_S_S_S_S_S_S_S_ffii_param_6,
	.param .u64 .ptr .align 1 _Z24update_parameters_kernelPfS_S_S_S_S_S_S_S_S_ffii_param_7,
	.param .u64 .ptr .align 1 _Z24update_parameters_kernelPfS_S_S_S_S_S_S_S_S_ffii_param_8,
	.param .u64 .ptr .align 1 _Z24update_parameters_kernelPfS_S_S_S_S_S_S_S_S_ffii_param_9,
	.param .f32 _Z24update_parameters_kernelPfS_S_S_S_S_S_S_S_S_ffii_param_10,
	.param .f32 _Z24update_parameters_kernelPfS_S_S_S_S_S_S_S_S_ffii_param_11,
	.param .u32 _Z24update_parameters_kernelPfS_S_S_S_S_S_S_S_S_ffii_param_12,
	.param .u32 _Z24update_parameters_kernelPfS_S_S_S_S_S_S_S_S_ffii_param_13
)
{
	.reg .pred 	%p<4>;
	.reg .b32 	%r<7>;
	.reg .b32 	%f<25>;
	.reg .b64 	%rd<36>;

	ld.param.u64 	%rd2, [_Z24update_parameters_kernelPfS_S_S_S_S_S_S_S_S_ffii_param_1];
	ld.param.u64 	%rd4, [_Z24update_parameters_kernelPfS_S_S_S_S_S_S_S_S_ffii_param_3];
	ld.param.u64 	%rd5, [_Z24update_parameters_kernelPfS_S_S_S_S_S_S_S_S_ffii_param_4];
	ld.param.u64 	%rd6, [_Z24update_parameters_kernelPfS_S_S_S_S_S_S_S_S_ffii_param_5];
	ld.param.u64 	%rd7, [_Z24update_parameters_kernelPfS_S_S_S_S_S_S_S_S_ffii_param_6];
	ld.param.u64 	%rd8, [_Z24update_parameters_kernelPfS_S_S_S_S_S_S_S_S_ffii_param_7];
	ld.param.u64 	%rd9, [_Z24update_parameters_kernelPfS_S_S_S_S_S_S_S_S_ffii_param_8];
	ld.param.u64 	%rd10, [_Z24update_parameters_kernelPfS_S_S_S_S_S_S_S_S_ffii_param_9];
	ld.param.f32 	%f1, [_Z24update_parameters_kernelPfS_S_S_S_S_S_S_S_S_ffii_param_10];
	ld.param.f32 	%f2, [_Z24update_parameters_kernelPfS_S_S_S_S_S_S_S_S_ffii_param_11];
	ld.param.u32 	%r3, [_Z24update_parameters_kernelPfS_S_S_S_S_S_S_S_S_ffii_param_12];
	ld.param.u32 	%r2, [_Z24update_parameters_kernelPfS_S_S_S_S_S_S_S_S_ffii_param_13];
	mov.u32 	%r4, %ctaid.x;
	mov.u32 	%r5, %ntid.x;
	mov.u32 	%r6, %tid.x;
	mad.lo.s32 	%r1, %r4, %r5, %r6;
	setp.ge.s32 	%p1, %r1, %r3;
	@%p1 bra 	$L__BB3_2;
	ld.param.u64 	%rd35, [_Z24update_parameters_kernelPfS_S_S_S_S_S_S_S_S_ffii_param_2];
	ld.param.u64 	%rd34, [_Z24update_parameters_kernelPfS_S_S_S_S_S_S_S_S_ffii_param_0];
	cvta.to.global.u64 	%rd11, %rd35;
	cvta.to.global.u64 	%rd12, %rd2;
	cvta.to.global.u64 	%rd13, %rd34;
	mul.wide.s32 	%rd14, %r1, 4;
	add.s64 	%rd15, %rd11, %rd14;
	ld.global.f32 	%f3, [%rd15];
	mul.f32 	%f4, %f2, %f3;
	add.s64 	%rd16, %rd12, %rd14;
	ld.global.f32 	%f5, [%rd16];
	mul.f32 	%f6, %f1, %f5;
	sub.f32 	%f7, %f4, %f6;
	st.global.f32 	[%rd15], %f7;
	add.s64 	%rd17, %rd13, %rd14;
	ld.global.f32 	%f8, [%rd17];
	add.f32 	%f9, %f8, %f7;
	st.global.f32 	[%rd17], %f9;
$L__BB3_2:
	setp.ge.s32 	%p2, %r1, %r2;
	@%p2 bra 	$L__BB3_5;
	cvta.to.global.u64 	%rd18, %rd6;
	mul.wide.s32 	%rd19, %r1, 4;
	add.s64 	%rd20, %rd18, %rd19;
	ld.global.f32 	%f10, [%rd20];
	mul.f32 	%f11, %f2, %f10;
	cvta.to.global.u64 	%rd21, %rd5;
	add.s64 	%rd22, %rd21, %rd19;
	ld.global.f32 	%f12, [%rd22];
	mul.f32 	%f13, %f1, %f12;
	sub.f32 	%f14, %f11, %f13;
	st.global.f32 	[%rd20], %f14;
	cvta.to.global.u64 	%rd23, %rd4;
	add.s64 	%rd24, %rd23, %rd19;
	ld.global.f32 	%f15, [%rd24];
	add.f32 	%f16, %f15, %f14;
	st.global.f32 	[%rd24], %f16;
	setp.eq.s64 	%p3, %rd7, 0;
	@%p3 bra 	$L__BB3_5;
	cvta.to.global.u64 	%rd25, %rd8;
	add.s64 	%rd27, %rd25, %rd19;
	ld.global.f32 	%f17, [%rd27];
	mul.f32 	%f18, %f1, %f17;
	cvta.to.global.u64 	%rd28, %rd7;
	add.s64 	%rd29, %rd28, %rd19;
	ld.global.f32 	%f19, [%rd29];
	sub.f32 	%f20, %f19, %f18;
	st.global.f32 	[%rd29], %f20;
	cvta.to.global.u64 	%rd30, %rd10;
	add.s64 	%rd31, %rd30, %rd19;
	ld.global.f32 	%f21, [%rd31];
	mul.f32 	%f22, %f1, %f21;
	cvta.to.global.u64 	%rd32, %rd9;
	add.s64 	%rd33, %rd32, %rd19;
	ld.global.f32 	%f23, [%rd33];
	sub.f32 	%f24, %f23, %f22;
	st.global.f32 	[%rd33], %f24;
$L__BB3_5:
	ret;

}
	// .globl	_Z28compute_output_delta_batchedPfS_S_S_iii
.visible .entry _Z28compute_output_delta_batchedPfS_S_S_iii(
	.param .u64 .ptr .align 1 _Z28compute_output_delta_batchedPfS_S_S_iii_param_0,
	.param .u64 .ptr .align 1 _Z28compute_output_delta_batchedPfS_S_S_iii_param_1,
	.param .u64 .ptr .align 1 _Z28compute_output_delta_batchedPfS_S_S_iii_param_2,
	.param .u64 .ptr .align 1 _Z28compute_output_delta_batchedPfS_S_S_iii_param_3,
	.param .u32 _Z28compute_output_delta_batchedPfS_S_S_iii_param_4,
	.param .u32 _Z28compute_output_delta_batchedPfS_S_S_iii_param_5,
	.param .u32 _Z28compute_output_delta_batchedPfS_S_S_iii_param_6
)
{
	.reg .pred 	%p<8>;
	.reg .b32 	%r<11>;
	.reg .b32 	%f<44>;
	.reg .b64 	%rd<15>;

	ld.param.u64 	%rd1, [_Z28compute_output_delta_batchedPfS_S_S_iii_param_0];
	ld.param.u64 	%rd2, [_Z28compute_output_delta_batchedPfS_S_S_iii_param_1];
	ld.param.u64 	%rd3, [_Z28compute_output_delta_batchedPfS_S_S_iii_param_2];
	ld.param.u64 	%rd4, [_Z28compute_output_delta_batchedPfS_S_S_iii_param_3];
	ld.param.u32 	%r3, [_Z28compute_output_delta_batchedPfS_S_S_iii_param_4];
	ld.param.u32 	%r4, [_Z28compute_output_delta_batchedPfS_S_S_iii_param_5];
	ld.param.u32 	%r2, [_Z28compute_output_delta_batchedPfS_S_S_iii_param_6];
	mov.u32 	%r5, %ctaid.x;
	mov.u32 	%r6, %ntid.x;
	mov.u32 	%r7, %tid.x;
	mad.lo.s32 	%r1, %r5, %r6, %r7;
	mul.lo.s32 	%r8, %r4, %r3;
	setp.ge.s32 	%p1, %r1, %r8;
	@%p1 bra 	$L__BB4_8;
	cvta.to.global.u64 	%rd5, %rd1;
	cvta.to.global.u64 	%rd6, %rd2;
	cvta.to.global.u64 	%rd7, %rd3;
	mul.wide.s32 	%rd8, %r1, 4;
	add.s64 	%rd9, %rd5, %rd8;
	ld.global.f32 	%f8, [%rd9];
	add.s64 	%rd10, %rd6, %rd8;
	ld.global.f32 	%f1, [%rd10];
	add.s64 	%rd11, %rd7, %rd8;
	ld.global.f32 	%f9, [%rd11];
	sub.f32 	%f2, %f8, %f9;
	setp.eq.s32 	%p2, %r2, 2;
	@%p2 bra 	$L__BB4_6;
	setp.eq.s32 	%p3, %r2, 1;
	@%p3 bra 	$L__BB4_5;
	setp.ne.s32 	%p4, %r2, 0;
	@%p4 bra 	$L__BB4_7;
	fma.rn.f32 	%f27, %f1, 0fBBBB989D, 0f3F000000;
	cvt.sat.f32.f32 	%f28, %f27;
	mov.f32 	%f29, 0f4B400001;
	mov.f32 	%f30, 0f437C0000;
	fma.rm.f32 	%f31, %f28, %f30, %f29;
	add.f32 	%f32, %f31, 0fCB40007F;
	neg.f32 	%f33, %f32;
	fma.rn.f32 	%f34, %f1, 0fBFB8AA3B, %f33;
	fma.rn.f32 	%f35, %f1, 0fB2A57060, %f34;
	mov.b32 	%r9, %f31;
	shl.b32 	%r10, %r9, 23;
	mov.b32 	%f36, %r10;
	ex2.approx.ftz.f32 	%f37, %f35;
	fma.rn.f32 	%f38, %f37, %f36, 0f3F800000;
	rcp.rn.f32 	%f39, %f38;
	mov.f32 	%f40, 0f3F800000;
	sub.f32 	%f41, %f40, %f39;
	mul.f32 	%f43, %f39, %f41;
	bra.uni 	$L__BB4_7;
$L__BB4_5:
	setp.gt.f32 	%p7, %f1, 0f00000000;
	selp.f32 	%f43, 0f3F800000, 0f00000000, %p7;
	bra.uni 	$L__BB4_7;
$L__BB4_6:
	abs.f32 	%f10, %f1;
	mul.f32 	%f11, %f10, 0f4038AA3B;
	ex2.approx.ftz.f32 	%f12, %f11;
	add.f32 	%f13, %f12, 0f3F800000;
	rcp.approx.ftz.f32 	%f14, %f13;
	fma.rn.f32 	%f15, %f14, 0fC0000000, 0f3F800000;
	setp.ge.f32 	%p5, %f10, 0f41102CB4;
	selp.f32 	%f16, 0f3F800000, %f15, %p5;
	copysign.f32 	%f17, %f1, %f16;
	mul.f32 	%f18, %f1, %f1;
	fma.rn.f32 	%f19, %f18, 0f3C80F082, 0fBD563CAE;
	fma.rn.f32 	%f20, %f19, %f18, 0f3E085941;
	fma.rn.f32 	%f21, %f20, %f18, 0fBEAAA9ED;
	fma.rn.f32 	%f22, %f21, %f18, 0f00000000;
	fma.rn.f32 	%f23, %f22, %f1, %f1;
	setp.ge.f32 	%p6, %f10, 0f3F19999A;
	selp.f32 	%f24, %f17, %f23, %p6;
	mul.f32 	%f25, %f24, %f24;
	mov.f32 	%f26, 0f3F800000;
	sub.f32 	%f43, %f26, %f25;
$L__BB4_7:
	mul.f32 	%f42, %f2, %f43;
	cvta.to.global.u64 	%rd12, %rd4;
	add.s64 	%rd14, %rd12, %rd8;
	st.global.f32 	[%rd14], %f42;
$L__BB4_8:
	ret;

}
	// .globl	_Z28compute_hidden_delta_batchedPfS_S_iii
.visible .entry _Z28compute_hidden_delta_batchedPfS_S_iii(
	.param .u64 .ptr .align 1 _Z28compute_hidden_delta_batchedPfS_S_iii_param_0,
	.param .u64 .ptr .align 1 _Z28compute_hidden_delta_batchedPfS_S_iii_param_1,
	.param .u64 .ptr .align 1 _Z28compute_hidden_delta_batchedPfS_S_iii_param_2,
	.param .u32 _Z28compute_hidden_delta_batchedPfS_S_iii_param_3,
	.param .u32 _Z28compute_hidden_delta_batchedPfS_S_iii_param_4,
	.param .u32 _Z28compute_hidden_delta_batchedPfS_S_iii_param_5
)
{
	.reg .pred 	%p<11>;
	.reg .b32 	%r<53>;
	.reg .b32 	%f<112>;
	.reg .b64 	%rd<27>;

	ld.param.u64 	%rd6, [_Z28compute_hidden_delta_batchedPfS_S_iii_param_0];
	ld.param.u64 	%rd7, [_Z28compute_hidden_delta_batchedPfS_S_iii_param_1];
	ld.param.u64 	%rd5, [_Z28compute_hidden_delta_batchedPfS_S_iii_param_2];
	ld.param.u32 	%r31, [_Z28compute_hidden_delta_batchedPfS_S_iii_param_3];
	ld.param.u32 	%r29, [_Z28compute_hidden_delta_batchedPfS_S_iii_param_4];
	ld.param.u32 	%r30, [_Z28compute_hidden_delta_batchedPfS_S_iii_param_5];
	cvta.to.global.u64 	%rd1, %rd7;
	cvta.to.global.u64 	%rd2, %rd6;
	mov.u32 	%r32, %ctaid.x;
	mov.u32 	%r33, %ntid.x;
	mov.u32 	%r34, %tid.x;
	mad.lo.s32 	%r1, %r32, %r33, %r34;
	mul.lo.s32 	%r35, %r29, %r31;
	setp.ge.s32 	%p1, %r1, %r35;
	@%p1 bra 	$L__BB5_15;
	setp.lt.s32 	%p2, %r30, 1;
	mov.f32 	%f111, 0f00000000;
	@%p2 bra 	$L__BB5_14;
	div.s32 	%r37, %r1, %r29;
	mul.lo.s32 	%r2, %r37, %r30;
	mul.lo.s32 	%r38, %r37, %r29;
	sub.s32 	%r39, %r1, %r38;
	mul.lo.s32 	%r3, %r39, %r30;
	and.b32  	%r4, %r30, 15;
	setp.lt.u32 	%p3, %r30, 16;
	mov.f32 	%f111, 0f00000000;
	mov.b32 	%r48, 0;
	@%p3 bra 	$L__BB5_5;
	and.b32  	%r48, %r30, 2147483632;
	neg.s32 	%r46, %r48;
	add.s64 	%rd3, %rd2, 32;
	add.s64 	%rd4, %rd1, 32;
	mov.f32 	%f111, 0f00000000;
	mov.u32 	%r44, %r3;
	mov.u32 	%r45, %r2;
$L__BB5_4:
	.pragma "nounroll";
	mul.wide.s32 	%rd8, %r45, 4;
	add.s64 	%rd9, %rd3, %rd8;
	mul.wide.s32 	%rd10, %r44, 4;
	add.s64 	%rd11, %rd4, %rd10;
	ld.global.f32 	%f18, [%rd9+-32];
	ld.global.f32 	%f19, [%rd11+-32];
	fma.rn.f32 	%f20, %f18, %f19, %f111;
	ld.global.f32 	%f21, [%rd9+-28];
	ld.global.f32 	%f22, [%rd11+-28];
	fma.rn.f32 	%f23, %f21, %f22, %f20;
	ld.global.f32 	%f24, [%rd9+-24];
	ld.global.f32 	%f25, [%rd11+-24];
	fma.rn.f32 	%f26, %f24, %f25, %f23;
	ld.global.f32 	%f27, [%rd9+-20];
	ld.global.f32 	%f28, [%rd11+-20];
	fma.rn.f32 	%f29, %f27, %f28, %f26;
	ld.global.f32 	%f30, [%rd9+-16];
	ld.global.f32 	%f31, [%rd11+-16];
	fma.rn.f32 	%f32, %f30, %f31, %f29;
	ld.global.f32 	%f33, [%rd9+-12];
	ld.global.f32 	%f34, [%rd11+-12];
	fma.rn.f32 	%f35, %f33, %f34, %f32;
	ld.global.f32 	%f36, [%rd9+-8];
	ld.global.f32 	%f37, [%rd11+-8];
	fma.rn.f32 	%f38, %f36, %f37, %f35;
	ld.global.f32 	%f39, [%rd9+-4];
	ld.global.f32 	%f40, [%rd11+-4];
	fma.rn.f32 	%f41, %f39, %f40, %f38;
	ld.global.f32 	%f42, [%rd9];
	ld.global.f32 	%f43, [%rd11];
	fma.rn.f32 	%f44, %f42, %f43, %f41;
	ld.global.f32 	%f45, [%rd9+4];
	ld.global.f32 	%f46, [%rd11+4];
	fma.rn.f32 	%f47, %f45, %f46, %f44;
	ld.global.f32 	%f48, [%rd9+8];
	ld.global.f32 	%f49, [%rd11+8];
	fma.rn.f32 	%f50, %f48, %f49, %f47;
	ld.global.f32 	%f51, [%rd9+12];
	ld.global.f32 	%f52, [%rd11+12];
	fma.rn.f32 	%f53, %f51, %f52, %f50;
	ld.global.f32 	%f54, [%rd9+16];
	ld.global.f32 	%f55, [%rd11+16];
	fma.rn.f32 	%f56, %f54, %f55, %f53;
	ld.global.f32 	%f57, [%rd9+20];
	ld.global.f32 	%f58, [%rd11+20];
	fma.rn.f32 	%f59, %f57, %f58, %f56;
	ld.global.f32 	%f60, [%rd9+24];
	ld.global.f32 	%f61, [%rd11+24];
	fma.rn.f32 	%f62, %f60, %f61, %f59;
	ld.global.f32 	%f63, [%rd9+28];
	ld.global.f32 	%f64, [%rd11+28];
	fma.rn.f32 	%f111, %f63, %f64, %f62;
	add.s32 	%r46, %r46, 16;
	add.s32 	%r45, %r45, 16;
	add.s32 	%r44, %r44, 16;
	setp.ne.s32 	%p4, %r46, 0;
	@%p4 bra 	$L__BB5_4;
$L__BB5_5:
	setp.eq.s32 	%p5, %r4, 0;
	@%p5 bra 	$L__BB5_14;
	and.b32  	%r14, %r30, 7;
	setp.lt.u32 	%p6, %r4, 8;
	@%p6 bra 	$L__BB5_8;
	add.s32 	%r40, %r48, %r2;
	mul.wide.s32 	%rd12, %r40, 4;
	add.s64 	%rd13, %rd2, %rd12;
	ld.global.f32 	%f66, [%rd13];
	add.s32 	%r41, %r48, %r3;
	mul.wide.s32 	%rd14, %r41, 4;
	add.s64 	%rd15, %rd1, %rd14;
	ld.global.f32 	%f67, [%rd15];
	fma.rn.f32 	%f68, %f66, %f67, %f111;
	ld.global.f32 	%f69, [%rd13+4];
	ld.global.f32 	%f70, [%rd15+4];
	fma.rn.f32 	%f71, %f69, %f70, %f68;
	ld.global.f32 	%f72, [%rd13+8];
	ld.global.f32 	%f73, [%rd15+8];
	fma.rn.f32 	%f74, %f72, %f73, %f71;
	ld.global.f32 	%f75, [%rd13+12];
	ld.global.f32 	%f76, [%rd15+12];
	fma.rn.f32 	%f77, %f75, %f76, %f74;
	ld.global.f32 	%f78, [%rd13+16];
	ld.global.f32 	%f79, [%rd15+16];
	fma.rn.f32 	%f80, %f78, %f79, %f77;
	ld.global.f32 	%f81, [%rd13+20];
	ld.global.f32 	%f82, [%rd15+20];
	fma.rn.f32 	%f83, %f81, %f82, %f80;
	ld.global.f32 	%f84, [%rd13+24];
	ld.global.f32 	%f85, [%rd15+24];
	fma.rn.f32 	%f86, %f84, %f85, %f83;
	ld.global.f32 	%f87, [%rd13+28];
	ld.global.f32 	%f88, [%rd15+28];
	fma.rn.f32 	%f111, %f87, %f88, %f86;
	add.s32 	%r48, %r48, 8;
$L__BB5_8:
	setp.eq.s32 	%p7, %r14, 0;
	@%p7 bra 	$L__BB5_14;
	and.b32  	%r17, %r30, 3;
	setp.lt.u32 	%p8, %r14, 4;
	@%p8 bra 	$L__BB5_11;
	add.s32 	%r42, %r48, %r2;
	mul.wide.s32 	%rd16, %r42, 4;
	add.s64 	%rd17, %rd2, %rd16;
	ld.global.f32 	%f90, [%rd17];
	add.s32 	%r43, %r48, %r3;
	mul.wide.s32 	%rd18, %r43, 4;
	add.s64 	%rd19, %rd1, %rd18;
	ld.global.f32 	%f91, [%rd19];
	fma.rn.f32 	%f92, %f90, %f91, %f111;
	ld.global.f32 	%f93, [%rd17+4];
	ld.global.f32 	%f94, [%rd19+4];
	fma.rn.f32 	%f95, %f93, %f94, %f92;
	ld.global.f32 	%f96, [%rd17+8];
	ld.global.f32 	%f97, [%rd19+8];
	fma.rn.f32 	%f98, %f96, %f97, %f95;
	ld.global.f32 	%f99, [%rd17+12];
	ld.global.f32 	%f100, [%rd19+12];
	fma.rn.f32 	%f111, %f99, %f100, %f98;
	add.s32 	%r48, %r48, 4;
$L__BB5_11:
	setp.eq.s32 	%p9, %r17, 0;
	@%p9 bra 	$L__BB5_14;
	add.s32 	%r52, %r48, %r3;
	add.s32 	%r51, %r48, %r2;
	neg.s32 	%r50, %r17;
$L__BB5_13:
	.pragma "nounroll";
	mul.wide.s32 	%rd20, %r52, 4;
	add.s64 	%rd21, %rd1, %rd20;
	mul.wide.s32 	%rd22, %r51, 4;
	add.s64 	%rd23, %rd2, %rd22;
	ld.global.f32 	%f101, [%rd23];
	ld.global.f32 	%f102, [%rd21];
	fma.rn.f32 	%f111, %f101, %f102, %f111;
	add.s32 	%r52, %r52, 1;
	add.s32 	%r51, %r51, 1;
	add.s32 	%r50, %r50, 1;
	setp.ne.s32 	%p10, %r50, 0;
	@%p10 bra 	$L__BB5_13;
$L__BB5_14:
	cvta.to.global.u64 	%rd24, %rd5;
	mul.wide.s32 	%rd25, %r1, 4;
	add.s64 	%rd26, %rd24, %rd25;
	st.global.f32 	[%rd26], %f111;
$L__BB5_15:
	ret;

}
	// .globl	_Z23compute_bn_grad_batchedPfS_S_S_ii
.visible .entry _Z23compute_bn_grad_batchedPfS_S_S_ii(
	.param .u64 .ptr .align 1 _Z23compute_bn_grad_batchedPfS_S_S_ii_param_0,
	.param .u64 .ptr .align 1 _Z23compute_bn_grad_batchedPfS_S_S_ii_param_1,
	.param .u64 .ptr .align 1 _Z23compute_bn_grad_batchedPfS_S_S_ii_param_2,
	.param .u64 .ptr .align 1 _Z23compute_bn_grad_batchedPfS_S_S_ii_param_3,
	.param .u32 _Z23compute_bn_grad_batchedPfS_S_S_ii_param_4,
	.param .u32 _Z23compute_bn_grad_batchedPfS_S_S_ii_param_5
)
{
	.reg .pred 	%p<11>;
	.reg .b32 	%r<38>;
	.reg .b32 	%f<159>;
	.reg .b64 	%rd<77>;

	ld.param.u64 	%rd5, [_Z23compute_bn_grad_batchedPfS_S_S_ii_param_0];
	ld.param.u64 	%rd6, [_Z23compute_bn_grad_batchedPfS_S_S_ii_param_1];
	ld.param.u64 	%rd3, [_Z23compute_bn_grad_batchedPfS_S_S_ii_param_2];
	ld.param.u64 	%rd4, [_Z23compute_bn_grad_batchedPfS_S_S_ii_param_3];
	ld.param.u32 	%r23, [_Z23compute_bn_grad_batchedPfS_S_S_ii_param_4];
	ld.param.u32 	%r24, [_Z23compute_bn_grad_batchedPfS_S_S_ii_param_5];
	cvta.to.global.u64 	%rd1, %rd6;
	cvta.to.global.u64 	%rd2, %rd5;
	mov.u32 	%r25, %ctaid.x;
	mov.u32 	%r26, %ntid.x;
	mov.u32 	%r27, %tid.x;
	mad.lo.s32 	%r1, %r25, %r26, %r27;
	setp.ge.s32 	%p1, %r1, %r24;
	@%p1 bra 	$L__BB6_15;
	setp.lt.s32 	%p2, %r23, 1;
	mov.f32 	%f157, 0f00000000;
	mov.f32 	%f158, %f157;
	@%p2 bra 	$L__BB6_14;
	and.b32  	%r2, %r23, 15;
	setp.lt.u32 	%p3, %r23, 16;
	mov.f32 	%f158, 0f00000000;
	mov.b32 	%r34, 0;
	mov.f32 	%f157, %f158;
	@%p3 bra 	$L__BB6_5;
	and.b32  	%r34, %r23, 2147483632;
	neg.s32 	%r32, %r34;
	shl.b32 	%r5, %r24, 4;
	mov.f32 	%f158, 0f00000000;
	mul.wide.s32 	%rd10, %r24, 4;
	mov.u32 	%r31, %r1;
$L__BB6_4:
	.pragma "nounroll";
	mul.wide.s32 	%rd7, %r31, 4;
	add.s64 	%rd8, %rd2, %rd7;
	ld.global.f32 	%f31, [%rd8];
	add.s64 	%rd9, %rd1, %rd7;
	ld.global.f32 	%f32, [%rd9];
	fma.rn.f32 	%f33, %f31, %f32, %f157;
	add.f32 	%f34, %f158, %f31;
	add.s64 	%rd11, %rd8, %rd10;
	ld.global.f32 	%f35, [%rd11];
	add.s64 	%rd12, %rd9, %rd10;
	ld.global.f32 	%f36, [%rd12];
	fma.rn.f32 	%f37, %f35, %f36, %f33;
	add.f32 	%f38, %f34, %f35;
	add.s64 	%rd13, %rd11, %rd10;
	ld.global.f32 	%f39, [%rd13];
	add.s64 	%rd14, %rd12, %rd10;
	ld.global.f32 	%f40, [%rd14];
	fma.rn.f32 	%f41, %f39, %f40, %f37;
	add.f32 	%f42, %f38, %f39;
	add.s64 	%rd15, %rd13, %rd10;
	ld.global.f32 	%f43, [%rd15];
	add.s64 	%rd16, %rd14, %rd10;
	ld.global.f32 	%f44, [%rd16];
	fma.rn.f32 	%f45, %f43, %f44, %f41;
	add.f32 	%f46, %f42, %f43;
	add.s64 	%rd17, %rd15, %rd10;
	ld.global.f32 	%f47, [%rd17];
	add.s64 	%rd18, %rd16, %rd10;
	ld.global.f32 	%f48, [%rd18];
	fma.rn.f32 	%f49, %f47, %f48, %f45;
	add.f32 	%f50, %f46, %f47;
	add.s64 	%rd19, %rd17, %rd10;
	ld.global.f32 	%f51, [%rd19];
	add.s64 	%rd20, %rd18, %rd10;
	ld.global.f32 	%f52, [%rd20];
	fma.rn.f32 	%f53, %f51, %f52, %f49;
	add.f32 	%f54, %f50, %f51;
	add.s64 	%rd21, %rd19, %rd10;
	ld.global.f32 	%f55, [%rd21];
	add.s64 	%rd22, %rd20, %rd10;
	ld.global.f32 	%f56, [%rd22];
	fma.rn.f32 	%f57, %f55, %f56, %f53;
	add.f32 	%f58, %f54, %f55;
	add.s64 	%rd23, %rd21, %rd10;
	ld.global.f32 	%f59, [%rd23];
	add.s64 	%rd24, %rd22, %rd10;
	ld.global.f32 	%f60, [%rd24];
	fma.rn.f32 	%f61, %f59, %f60, %f57;
	add.f32 	%f62, %f58, %f59;
	add.s64 	%rd25, %rd23, %rd10;
	ld.global.f32 	%f63, [%rd25];
	add.s64 	%rd26, %rd24, %rd10;
	ld.global.f32 	%f64, [%rd26];
	fma.rn.f32 	%f65, %f63, %f64, %f61;
	add.f32 	%f66, %f62, %f63;
	add.s64 	%rd27, %rd25, %rd10;
	ld.global.f32 	%f67, [%rd27];
	add.s64 	%rd28, %rd26, %rd10;
	ld.global.f32 	%f68, [%rd28];
	fma.rn.f32 	%f69, %f67, %f68, %f65;
	add.f32 	%f70, %f66, %f67;
	add.s64 	%rd29, %rd27, %rd10;
	ld.global.f32 	%f71, [%rd29];
	add.s64 	%rd30, %rd28, %rd10;
	ld.global.f32 	%f72, [%rd30];
	fma.rn.f32 	%f73, %f71, %f72, %f69;
	add.f32 	%f74, %f70, %f71;
	add.s64 	%rd31, %rd29, %rd10;
	ld.global.f32 	%f75, [%rd31];
	add.s64 	%rd32, %rd30, %rd10;
	ld.global.f32 	%f76, [%rd32];
	fma.rn.f32 	%f77, %f75, %f76, %f73;
	add.f32 	%f78, %f74, %f75;
	add.s64 	%rd33, %rd31, %rd10;
	ld.global.f32 	%f79, [%rd33];
	add.s64 	%rd34, %rd32, %rd10;
	ld.global.f32 	%f80, [%rd34];
	fma.rn.f32 	%f81, %f79, %f80, %f77;
	add.f32 	%f82, %f78, %f79;
	add.s64 	%rd35, %rd33, %rd10;
	ld.global.f32 	%f83, [%rd35];
	add.s64 	%rd36, %rd34, %rd10;
	ld.global.f32 	%f84, [%rd36];
	fma.rn.f32 	%f85, %f83, %f84, %f81;
	add.f32 	%f86, %f82, %f83;
	add.s64 	%rd37, %rd35, %rd10;
	ld.global.f32 	%f87, [%rd37];
	add.s64 	%rd38, %rd36, %rd10;
	ld.global.f32 	%f88, [%rd38];
	fma.rn.f32 	%f89, %f87, %f88, %f85;
	add.f32 	%f90, %f86, %f87;
	add.s64 	%rd39, %rd37, %rd10;
	ld.global.f32 	%f91, [%rd39];
	add.s64 	%rd40, %rd38, %rd10;
	ld.global.f32 	%f92, [%rd40];
	fma.rn.f32 	%f157, %f91, %f92, %f89;
	add.f32 	%f158, %f90, %f91;
	add.s32 	%r32, %r32, 16;
	add.s32 	%r31, %r31, %r5;
	setp.ne.s32 	%p4, %r32, 0;
	@%p4 bra 	$L__BB6_4;
$L__BB6_5:
	setp.eq.s32 	%p5, %r2, 0;
	@%p5 bra 	$L__BB6_14;
	and.b32  	%r11, %r23, 7;
	setp.lt.u32 	%p6, %r2, 8;
	@%p6 bra 	$L__BB6_8;
	mad.lo.s32 	%r29, %r34, %r24, %r1;
	mul.wide.s32 	%rd41, %r29, 4;
	add.s64 	%rd42, %rd2, %rd41;
	ld.global.f32 	%f94, [%rd42];
	add.s64 	%rd43, %rd1, %rd41;
	ld.global.f32 	%f95, [%rd43];
	fma.rn.f32 	%f96, %f94, %f95, %f157;
	add.f32 	%f97, %f158, %f94;
	mul.wide.s32 	%rd44, %r24, 4;
	add.s64 	%rd45, %rd42, %rd44;
	ld.global.f32 	%f98, [%rd45];
	add.s64 	%rd46, %rd43, %rd44;
	ld.global.f32 	%f99, [%rd46];
	fma.rn.f32 	%f100, %f98, %f99, %f96;
	add.f32 	%f101, %f97, %f98;
	add.s64 	%rd47, %rd45, %rd44;
	ld.global.f32 	%f102, [%rd47];
	add.s64 	%rd48, %rd46, %rd44;
	ld.global.f32 	%f103, [%rd48];
	fma.rn.f32 	%f104, %f102, %f103, %f100;
	add.f32 	%f105, %f101, %f102;
	add.s64 	%rd49, %rd47, %rd44;
	ld.global.f32 	%f106, [%rd49];
	add.s64 	%rd50, %rd48, %rd44;
	ld.global.f32 	%f107, [%rd50];
	fma.rn.f32 	%f108, %f106, %f107, %f104;
	add.f32 	%f109, %f105, %f106;
	add.s64 	%rd51, %rd49, %rd44;
	ld.global.f32 	%f110, [%rd51];
	add.s64 	%rd52, %rd50, %rd44;
	ld.global.f32 	%f111, [%rd52];
	fma.rn.f32 	%f112, %f110, %f111, %f108;
	add.f32 	%f113, %f109, %f110;
	add.s64 	%rd53, %rd51, %rd44;
	ld.global.f32 	%f114, [%rd53];
	add.s64 	%rd54, %rd52, %rd44;
	ld.global.f32 	%f115, [%rd54];
	fma.rn.f32 	%f116, %f114, %f115, %f112;
	add.f32 	%f117, %f113, %f114;
	add.s64 	%rd55, %rd53, %rd44;
	ld.global.f32 	%f118, [%rd55];
	add.s64 	%rd56, %rd54, %rd44;
	ld.global.f32 	%f119, [%rd56];
	fma.rn.f32 	%f120, %f118, %f119, %f116;
	add.f32 	%f121, %f117, %f118;
	add.s64 	%rd57, %rd55, %rd44;
	ld.global.f32 	%f122, [%rd57];
	add.s64 	%rd58, %rd56, %rd44;
	ld.global.f32 	%f123, [%rd58];
	fma.rn.f32 	%f157, %f122, %f123, %f120;
	add.f32 	%f158, %f121, %f122;
	add.s32 	%r34, %r34, 8;
$L__BB6_8:
	setp.eq.s32 	%p7, %r11, 0;
	@%p7 bra 	$L__BB6_14;
	and.b32  	%r14, %r23, 3;
	setp.lt.u32 	%p8, %r11, 4;
	@%p8 bra 	$L__BB6_11;
	mad.lo.s32 	%r30, %r34, %r24, %r1;
	mul.wide.s32 	%rd59, %r30, 4;
	add.s64 	%rd60, %rd2, %rd59;
	ld.global.f32 	%f125, [%rd60];
	add.s64 	%rd61, %rd1, %rd59;
	ld.global.f32 	%f126, [%rd61];
	fma.rn.f32 	%f127, %f125, %f126, %f157;
	add.f32 	%f128, %f158, %f125;
	mul.wide.s32 	%rd62, %r24, 4;
	add.s64 	%rd63, %rd60, %rd62;
	ld.global.f32 	%f129, [%rd63];
	add.s64 	%rd64, %rd61, %rd62;
	ld.global.f32 	%f130, [%rd64];
	fma.rn.f32 	%f131, %f129, %f130, %f127;
	add.f32 	%f132, %f128, %f129;
	add.s64 	%rd65, %rd63, %rd62;
	ld.global.f32 	%f133, [%rd65];
	add.s64 	%rd66, %rd64, %rd62;
	ld.global.f32 	%f134, [%rd66];
	fma.rn.f32 	%f135, %f133, %f134, %f131;
	add.f32 	%f136, %f132, %f133;
	add.s64 	%rd67, %rd65, %rd62;
	ld.global.f32 	%f137, [%rd67];
	add.s64 	%rd68, %rd66, %rd62;
	ld.global.f32 	%f138, [%rd68];
	fma.rn.f32 	%f157, %f137, %f138, %f135;
	add.f32 	%f158, %f136, %f137;
	add.s32 	%r34, %r34, 4;
$L__BB6_11:
	setp.eq.s32 	%p9, %r14, 0;
	@%p9 bra 	$L__BB6_14;
	mad.lo.s32 	%r37, %r34, %r24, %r1;
	neg.s32 	%r36, %r14;
$L__BB6_13:
	.pragma "nounroll";
	mul.wide.s32 	%rd69, %r37, 4;
	add.s64 	%rd70, %rd2, %rd69;
	ld.global.f32 	%f139, [%rd70];
	add.s64 	%rd71, %rd1, %rd69;
	ld.global.f32 	%f140, [%rd71];
	fma.rn.f32 	%f157, %f139, %f140, %f157;
	add.f32 	%f158, %f158, %f139;
	add.s32 	%r37, %r37, %r24;
	add.s32 	%r36, %r36, 1;
	setp.ne.s32 	%p10, %r36, 0;
	@%p10 bra 	$L__BB6_13;
$L__BB6_14:
	cvta.to.global.u64 	%rd72, %rd3;
	mul.wide.s32 	%rd73, %r1, 4;
	add.s64 	%rd74, %rd72, %rd73;
	st.global.f32 	[%rd74], %f157;
	cvta.to.global.u64 	%rd75, %rd4;
	add.s64 	%rd76, %rd75, %rd73;
	st.global.f32 	[%rd76], %f158;
$L__BB6_15:
	ret;

}
	// .globl	_Z19update_error_for_bnPfS_S_fii
.visible .entry _Z19update_error_for_bnPfS_S_fii(
	.param .u64 .ptr .align 1 _Z19update_error_for_bnPfS_S_fii_param_0,
	.param .u64 .ptr .align 1 _Z19update_error_for_bnPfS_S_fii_param_1,
	.param .u64 .ptr .align 1 _Z19update_error_for_bnPfS_S_fii_param_2,
	.param .f32 _Z19update_error_for_bnPfS_S_fii_param_3,
	.param .u32 _Z19update_error_for_bnPfS_S_fii_param_4,
	.param .u32 _Z19update_error_for_bnPfS_S_fii_param_5
)
{
	.reg .pred 	%p<2>;
	.reg .b32 	%r<9>;
	.reg .b32 	%f<9>;
	.reg .b64 	%rd<12>;

	ld.param.u64 	%rd1, [_Z19update_error_for_bnPfS_S_fii_param_0];
	ld.param.u64 	%rd2, [_Z19update_error_for_bnPfS_S_fii_param_1];
	ld.param.u64 	%rd3, [_Z19update_error_for_bnPfS_S_fii_param_2];
	ld.param.f32 	%f1, [_Z19update_error_for_bnPfS_S_fii_param_3];
	ld.param.u32 	%r3, [_Z19update_error_for_bnPfS_S_fii_param_4];
	ld.param.u32 	%r2, [_Z19update_error_for_bnPfS_S_fii_param_5];
	mov.u32 	%r4, %ctaid.x;
	mov.u32 	%r5, %ntid.x;
	mov.u32 	%r6, %tid.x;
	mad.lo.s32 	%r1, %r4, %r5, %r6;
	mul.lo.s32 	%r7, %r2, %r3;
	setp.ge.s32 	%p1, %r1, %r7;
	@%p1 bra 	$L__BB7_2;
	cvta.to.global.u64 	%rd4, %rd3;
	cvta.to.global.u64 	%rd5, %rd2;
	cvta.to.global.u64 	%rd6, %rd1;
	rem.s32 	%r8, %r1, %r2;
	mul.wide.s32 	%rd7, %r8, 4;
	add.s64 	%rd8, %rd4, %rd7;
	ld.global.f32 	%f2, [%rd8];
	add.f32 	%f3, %f1, %f2;
	sqrt.rn.f32 	%f4, %f3;
	add.s64 	%rd9, %rd5, %rd7;
	ld.global.f32 	%f5, [%rd9];
	div.rn.f32 	%f6, %f5, %f4;
	mul.wide.s32 	%rd10, %r1, 4;
	add.s64 	%rd11, %rd6, %rd10;
	ld.global.f32 	%f7, [%rd11];
	mul.f32 	%f8, %f7, %f6;
	st.global.f32 	[%rd11], %f8;
$L__BB7_2:
	ret;

}
	// .globl	_Z24compute_delta_from_errorPfS_S_iii
.visible .entry _Z24compute_delta_from_errorPfS_S_iii(
	.param .u64 .ptr .align 1 _Z24compute_delta_from_errorPfS_S_iii_param_0,
	.param .u64 .ptr .align 1 _Z24compute_delta_from_errorPfS_S_iii_param_1,
	.param .u64 .ptr .align 1 _Z24compute_delta_from_errorPfS_S_iii_param_2,
	.param .u32 _Z24compute_delta_from_errorPfS_S_iii_param_3,
	.param .u32 _Z24compute_delta_from_errorPfS_S_iii_param_4,
	.param .u32 _Z24compute_delta_from_errorPfS_S_iii_param_5
)
{
	.reg .pred 	%p<8>;
	.reg .b32 	%r<11>;
	.reg .b32 	%f<42>;
	.reg .b64 	%rd<12>;

	ld.param.u64 	%rd1, [_Z24compute_delta_from_errorPfS_S_iii_param_0];
	ld.param.u64 	%rd2, [_Z24compute_delta_from_errorPfS_S_iii_param_1];
	ld.param.u64 	%rd3, [_Z24compute_delta_from_errorPfS_S_iii_param_2];
	ld.param.u32 	%r3, [_Z24compute_delta_from_errorPfS_S_iii_param_3];
	ld.param.u32 	%r4, [_Z24compute_delta_from_errorPfS_S_iii_param_4];
	ld.param.u32 	%r2, [_Z24compute_delta_from_errorPfS_S_iii_param_5];
	mov.u32 	%r5, %ctaid.x;
	mov.u32 	%r6, %ntid.x;
	mov.u32 	%r7, %tid.x;
	mad.lo.s32 	%r1, %r5, %r6, %r7;
	mul.lo.s32 	%r8, %r4, %r3;
	setp.ge.s32 	%p1, %r1, %r8;
	@%p1 bra 	$L__BB8_8;
	cvta.to.global.u64 	%rd4, %rd1;
	cvta.to.global.u64 	%rd5, %rd2;
	mul.wide.s32 	%rd6, %r1, 4;
	add.s64 	%rd7, %rd4, %rd6;
	ld.global.f32 	%f1, [%rd7];
	add.s64 	%rd8, %rd5, %rd6;
	ld.global.f32 	%f2, [%rd8];
	setp.eq.s32 	%p2, %r2, 2;
	@%p2 bra 	$L__BB8_6;
	setp.eq.s32 	%p3, %r2, 1;
	@%p3 bra 	$L__BB8_5;
	setp.ne.s32 	%p4, %r2, 0;
	@%p4 bra 	$L__BB8_7;
	fma.rn.f32 	%f25, %f2, 0fBBBB989D, 0f3F000000;
	cvt.sat.f32.f32 	%f26, %f25;
	mov.f32 	%f27, 0f4B400001;
	mov.f32 	%f28, 0f437C0000;
	fma.rm.f32 	%f29, %f26, %f28, %f27;
	add.f32 	%f30, %f29, 0fCB40007F;
	neg.f32 	%f31, %f30;
	fma.rn.f32 	%f32, %f2, 0fBFB8AA3B, %f31;
	fma.rn.f32 	%f33, %f2, 0fB2A57060, %f32;
	mov.b32 	%r9, %f29;
	shl.b32 	%r10, %r9, 23;
	mov.b32 	%f34, %r10;
	ex2.approx.ftz.f32 	%f35, %f33;
	fma.rn.f32 	%f36, %f35, %f34, 0f3F800000;
	rcp.rn.f32 	%f37, %f36;
	mov.f32 	%f38, 0f3F800000;
	sub.f32 	%f39, %f38, %f37;
	mul.f32 	%f41, %f37, %f39;
	bra.uni 	$L__BB8_7;
$L__BB8_5:
	setp.gt.f32 	%p7, %f2, 0f00000000;
	selp.f32 	%f41, 0f3F800000, 0f00000000, %p7;
	bra.uni 	$L__BB8_7;
$L__BB8_6:
	abs.f32 	%f8, %f2;
	mul.f32 	%f9, %f8, 0f4038AA3B;
	ex2.approx.ftz.f32 	%f10, %f9;
	add.f32 	%f11, %f10, 0f3F800000;
	rcp.approx.ftz.f32 	%f12, %f11;
	fma.rn.f32 	%f13, %f12, 0fC0000000, 0f3F800000;
	setp.ge.f32 	%p5, %f8, 0f41102CB4;
	selp.f32 	%f14, 0f3F800000, %f13, %p5;
	copysign.f32 	%f15, %f2, %f14;
	mul.f32 	%f16, %f2, %f2;
	fma.rn.f32 	%f17, %f16, 0f3C80F082, 0fBD563CAE;
	fma.rn.f32 	%f18, %f17, %f16, 0f3E085941;
	fma.rn.f32 	%f19, %f18, %f16, 0fBEAAA9ED;
	fma.rn.f32 	%f20, %f19, %f16, 0f00000000;
	fma.rn.f32 	%f21, %f20, %f2, %f2;
	setp.ge.f32 	%p6, %f8, 0f3F19999A;
	selp.f32 	%f22, %f15, %f21, %p6;
	mul.f32 	%f23, %f22, %f22;
	mov.f32 	%f24, 0f3F800000;
	sub.f32 	%f41, %f24, %f23;
$L__BB8_7:
	mul.f32 	%f40, %f1, %f41;
	cvta.to.global.u64 	%rd9, %rd3;
	add.s64 	%rd11, %rd9, %rd6;
	st.global.f32 	[%rd11], %f40;
$L__BB8_8:
	ret;

}


// ===== COMPILED SASS (sm_100) =====

	.target	sm_100

	.elftype	@"ET_EXEC"


//--------------------- .note.nv.tkinfo           --------------------------
	.section	.note.nv.tkinfo,"",@"SHT_NOTE"
	.sectionflags	@"SHF_NOTE_NV_TKINFO"
	.tkinfo
        /*0018*/ 	.word	0x00000002
        /*0030*/ 	.string	""
        /*0030*/ 	.string	"ptxas"
        /*0030*/ 	.string	"Cuda compilation tools, release 13.0, V13.0.88"
        /*0030*/ 	.string	"Build cuda_13.0.r13.0/compiler.36424714_0"
        /*0030*/ 	.string	"-arch sm_100 -m 64 "



//--------------------- .note.nv.cuinfo           --------------------------
	.section	.note.nv.cuinfo,"",@"SHT_NOTE"
	.sectionflags	@"SHF_NOTE_NV_CUINFO"
        /*0018*/ 	.short	0x0002
        /*001a*/ 	.short	0x0064
        /*001c*/ 	.short	0x0082
	.zero		2


//--------------------- .nv.info                  --------------------------
	.section	.nv.info,"",@"SHT_CUDA_INFO"
	.align	4


	//----- nvinfo : EIATTR_REGCOUNT
	.align		4
        /*0000*/ 	.byte	0x04, 0x2f
        /*0002*/ 	.short	(.L_1 - .L_0)
	.align		4
.L_0:
        /*0004*/ 	.word	index@(_Z28fused_bias_activation_kernelPfS_S_iii)
        /*0008*/ 	.word	0x00000010


	//----- nvinfo : EIATTR_FRAME_SIZE
	.align		4
.L_1:
        /*000c*/ 	.byte	0x04, 0x11
        /*000e*/ 	.short	(.L_3 - .L_2)
	.align		4
.L_2:
        /*0010*/ 	.word	index@($__internal_7_$__cuda_sm20_rcp_rn_f32_slowpath)
        /*0014*/ 	.word	0x00000000


	//----- nvinfo : EIATTR_FRAME_SIZE
	.align		4
.L_3:
        /*0018*/ 	.byte	0x04, 0x11
        /*001a*/ 	.short	(.L_5 - .L_4)
	.align		4
.L_4:
        /*001c*/ 	.word	index@(_Z28fused_bias_activation_kernelPfS_S_iii)
        /*0020*/ 	.word	0x00000000


	//----- nvinfo : EIATTR_REGCOUNT
	.align		4
.L_5:
        /*0024*/ 	.byte	0x04, 0x2f
        /*0026*/ 	.short	(.L_7 - .L_6)
	.align		4
.L_6:
        /*0028*/ 	.word	index@(_Z32compute_batch_norm_stats_batchedPfS_S_ii)
        /*002c*/ 	.word	0x00000013


	//----- nvinfo : EIATTR_FRAME_SIZE
	.align		4
.L_7:
        /*0030*/ 	.byte	0x04, 0x11
        /*0032*/ 	.short	(.L_9 - .L_8)
	.align		4
.L_8:
        /*0034*/ 	.word	index@($__internal_6_$__cuda_sm3x_div_rn_noftz_f32_slowpath)
        /*0038*/ 	.word	0x00000000


	//----- nvinfo : EIATTR_FRAME_SIZE
	.align		4
.L_9:
        /*003c*/ 	.byte	0x04, 0x11
        /*003e*/ 	.short	(.L_11 - .L_10)
	.align		4
.L_10:
        /*0040*/ 	.word	index@(_Z32compute_batch_norm_stats_batchedPfS_S_ii)
        /*0044*/ 	.word	0x00000000


	//----- nvinfo : EIATTR_REGCOUNT
	.align		4
.L_11:
        /*0048*/ 	.byte	0x04, 0x2f
        /*004a*/ 	.short	(.L_13 - .L_12)
	.align		4
.L_12:
        /*004c*/ 	.word	index@(_Z18batch_norm_batchedPfS_S_S_S_S_fiiS_)
        /*0050*/ 	.word	0x00000010


	//----- nvinfo : EIATTR_FRAME_SIZE
	.align		4
.L_13:
        /*0054*/ 	.byte	0x04, 0x11
        /*0056*/ 	.short	(.L_15 - .L_14)
	.align		4
.L_14:
        /*0058*/ 	.word	index@($__internal_5_$__cuda_sm3x_div_rn_noftz_f32_slowpath)
        /*005c*/ 	.word	0x00000000


	//----- nvinfo : EIATTR_FRAME_SIZE
	.align		4
.L_15:
        /*0060*/ 	.byte	0x04, 0x11
        /*0062*/ 	.short	(.L_17 - .L_16)
	.align		4
.L_16:
        /*0064*/ 	.word	index@($__internal_4_$__cuda_sm20_sqrt_rn_f32_slowpath)
        /*0068*/ 	.word	0x00000000


	//----- nvinfo : EIATTR_FRAME_SIZE
	.align		4
.L_17:
        /*006c*/ 	.byte	0x04, 0x11
        /*006e*/ 	.short	(.L_19 - .L_18)
	.align		4
.L_18:
        /*0070*/ 	.word	index@(_Z18batch_norm_batchedPfS_S_S_S_S_fiiS_)
        /*0074*/ 	.word	0x00000000


	//----- nvinfo : EIATTR_REGCOUNT
	.align		4
.L_19:
        /*0078*/ 	.byte	0x04, 0x2f
        /*007a*/ 	.short	(.L_21 - .L_20)
	.align		4
.L_20:
        /*007c*/ 	.word	index@(_Z24update_parameters_kernelPfS_S_S_S_S_S_S_S_S_ffii)
        /*0080*/ 	.word	0x00000010


	//----- nvinfo : EIATTR_FRAME_SIZE
	.align		4
.L_21:
        /*0084*/ 	.byte	0x04, 0x11
        /*0086*/ 	.short	(.L_23 - .L_22)
	.align		4
.L_22:
        /*0088*/ 	.word	index@(_Z24update_parameters_kernelPfS_S_S_S_S_S_S_S_S_ffii)
        /*008c*/ 	.word	0x00000000


	//----- nvinfo : EIATTR_REGCOUNT
	.align		4
.L_23:
        /*0090*/ 	.byte	0x04, 0x2f
        /*0092*/ 	.short	(.L_25 - .L_24)
	.align		4
.L_24:
        /*0094*/ 	.word	index@(_Z28compute_output_delta_batchedPfS_S_S_iii)
        /*0098*/ 	.word	0x0000000f


	//----- nvinfo : EIATTR_FRAME_SIZE
	.align		4
.L_25:
        /*009c*/ 	.byte	0x04, 0x11
        /*009e*/ 	.short	(.L_27 - .L_26)
	.align		4
.L_26:
        /*00a0*/ 	.word	index@($__internal_3_$__cuda_sm20_rcp_rn_f32_slowpath)
        /*00a4*/ 	.word	0x00000000


	//----- nvinfo : EIATTR_FRAME_SIZE
	.align		4
.L_27:
        /*00a8*/ 	.byte	0x04, 0x11
        /*00aa*/ 	.short	(.L_29 - .L_28)
	.align		4
.L_28:
        /*00ac*/ 	.word	index@(_Z28compute_output_delta_batchedPfS_S_S_iii)
        /*00b0*/ 	.word	0x00000000


	//----- nvinfo : EIATTR_REGCOUNT
	.align		4
.L_29:
        /*00b4*/ 	.byte	0x04, 0x2f
        /*00b6*/ 	.short	(.L_31 - .L_30)
	.align		4
.L_30:
        /*00b8*/ 	.word	index@(_Z28compute_hidden_delta_batchedPfS_S_iii)
        /*00bc*/ 	.word	0x00000020


	//----- nvinfo : EIATTR_FRAME_SIZE
	.align		4
.L_31:
        /*00c0*/ 	.byte	0x04, 0x11
        /*00c2*/ 	.short	(.L_33 - .L_32)
	.align		4
.L_32:
        /*00c4*/ 	.word	index@(_Z28compute_hidden_delta_batchedPfS_S_iii)
        /*00c8*/ 	.word	0x00000000


	//----- nvinfo : EIATTR_REGCOUNT
	.align		4
.L_33:
        /*00cc*/ 	.byte	0x04, 0x2f
        /*00ce*/ 	.short	(.L_35 - .L_34)
	.align		4
.L_34:
        /*00d0*/ 	.word	index@(_Z23compute_bn_grad_batchedPfS_S_S_ii)
        /*00d4*/ 	.word	0x00000020


	//----- nvinfo : EIATTR_FRAME_SIZE
	.align		4
.L_35:
        /*00d8*/ 	.byte	0x04, 0x11
        /*00da*/ 	.short	(.L_37 - .L_36)
	.align		4
.L_36:
        /*00dc*/ 	.word	index@(_Z23compute_bn_grad_batchedPfS_S_S_ii)
        /*00e0*/ 	.word	0x00000000


	//----- nvinfo : EIATTR_REGCOUNT
	.align		4
.L_37:
        /*00e4*/ 	.byte	0x04, 0x2f
        /*00e6*/ 	.short	(.L_39 - .L_38)
	.align		4
.L_38:
        /*00e8*/ 	.word	index@(_Z19update_error_for_bnPfS_S_fii)
        /*00ec*/ 	.word	0x0000000f


	//----- nvinfo : EIATTR_FRAME_SIZE
	.align		4
.L_39:
        /*00f0*/ 	.byte	0x04, 0x11
        /*00f2*/ 	.short	(.L_41 - .L_40)
	.align		4
.L_40:
        /*00f4*/ 	.word	index@($__internal_2_$__cuda_sm3x_div_rn_noftz_f32_slowpath)
        /*00f8*/ 	.word	0x00000000


	//----- nvinfo : EIATTR_FRAME_SIZE
	.align		4
.L_41:
        /*00fc*/ 	.byte	0x04, 0x11
        /*00fe*/ 	.short	(.L_43 - .L_42)
	.align		4
.L_42:
        /*0100*/ 	.word	index@($__internal_1_$__cuda_sm20_sqrt_rn_f32_slowpath)
        /*0104*/ 	.word	0x00000000


	//----- nvinfo : EIATTR_FRAME_SIZE
	.align		4
.L_43:
        /*0108*/ 	.byte	0x04, 0x11
        /*010a*/ 	.short	(.L_45 - .L_44)
	.align		4
.L_44:
        /*010c*/ 	.word	index@(_Z19update_error_for_bnPfS_S_fii)
        /*0110*/ 	.word	0x00000000


	//----- nvinfo : EIATTR_REGCOUNT
	.align		4
.L_45:
        /*0114*/ 	.byte	0x04, 0x2f
        /*0116*/ 	.short	(.L_47 - .L_46)
	.align		4
.L_46:
        /*0118*/ 	.word	index@(_Z24compute_delta_from_errorPfS_S_iii)
        /*011c*/ 	.word	0x0000000f


	//----- nvinfo : EIATTR_FRAME_SIZE
	.align		4
.L_47:
        /*0120*/ 	.byte	0x04, 0x11
        /*0122*/ 	.short	(.L_49 - .L_48)
	.align		4
.L_48:
        /*0124*/ 	.word	index@($__internal_0_$__cuda_sm20_rcp_rn_f32_slowpath)
        /*0128*/ 	.word	0x00000000


	//----- nvinfo : EIATTR_FRAME_SIZE
	.align		4
.L_49:
        /*012c*/ 	.byte	0x04, 0x11
        /*012e*/ 	.short	(.L_51 - .L_50)
	.align		4
.L_50:
        /*0130*/ 	.word	index@(_Z24compute_delta_from_errorPfS_S_iii)
        /*0134*/ 	.word	0x00000000


	//----- nvinfo : EIATTR_MIN_STACK_SIZE
	.align		4
.L_51:
        /*0138*/ 	.byte	0x04, 0x12
        /*013a*/ 	.short	(.L_53 - .L_52)
	.align		4
.L_52:
        /*013c*/ 	.word	index@(_Z24compute_delta_from_errorPfS_S_iii)
        /*0140*/ 	.word	0x00000000


	//----- nvinfo : EIATTR_MIN_STACK_SIZE
	.align		4
.L_53:
        /*0144*/ 	.byte	0x04, 0x12
        /*0146*/ 	.short	(.L_55 - .L_54)
	.align		4
.L_54:
        /*0148*/ 	.word	index@(_Z19update_error_for_bnPfS_S_fii)
        /*014c*/ 	.word	0x00000000


	//----- nvinfo : EIATTR_MIN_STACK_SIZE
	.align		4
.L_55:
        /*0150*/ 	.byte	0x04, 0x12
        /*0152*/ 	.short	(.L_57 - .L_56)
	.align		4
.L_56:
        /*0154*/ 	.word	index@(_Z23compute_bn_grad_batchedPfS_S_S_ii)
        /*0158*/ 	.word	0x00000000


	//----- nvinfo : EIATTR_MIN_STACK_SIZE
	.align		4
.L_57:
        /*015c*/ 	.byte	0x04, 0x12
        /*015e*/ 	.short	(.L_59 - .L_58)
	.align		4
.L_58:
        /*0160*/ 	.word	index@(_Z28compute_hidden_delta_batchedPfS_S_iii)
        /*0164*/ 	.word	0x00000000


	//----- nvinfo : EIATTR_MIN_STACK_SIZE
	.align		4
.L_59:
        /*0168*/ 	.byte	0x04, 0x12
        /*016a*/ 	.short	(.L_61 - .L_60)
	.align		4
.L_60:
        /*016c*/ 	.word	index@(_Z28compute_output_delta_batchedPfS_S_S_iii)
        /*0170*/ 	.word	0x00000000


	//----- nvinfo : EIATTR_MIN_STACK_SIZE
	.align		4
.L_61:
        /*0174*/ 	.byte	0x04, 0x12
        /*0176*/ 	.short	(.L_63 - .L_62)
	.align		4
.L_62:
        /*0178*/ 	.word	index@(_Z24update_parameters_kernelPfS_S_S_S_S_S_S_S_S_ffii)
        /*017c*/ 	.word	0x00000000


	//----- nvinfo : EIATTR_MIN_STACK_SIZE
	.align		4
.L_63:
        /*0180*/ 	.byte	0x04, 0x12
        /*0182*/ 	.short	(.L_65 - .L_64)
	.align		4
.L_64:
        /*0184*/ 	.word	index@(_Z18batch_norm_batchedPfS_S_S_S_S_fiiS_)
        /*0188*/ 	.word	0x00000000


	//----- nvinfo : EIATTR_MIN_STACK_SIZE
	.align		4
.L_65:
        /*018c*/ 	.byte	0x04, 0x12
        /*018e*/ 	.short	(.L_67 - .L_66)
	.align		4
.L_66:
        /*0190*/ 	.word	index@(_Z32compute_batch_norm_stats_batchedPfS_S_ii)
        /*0194*/ 	.word	0x00000000


	//----- nvinfo : EIATTR_MIN_STACK_SIZE
	.align		4
.L_67:
        /*0198*/ 	.byte	0x04, 0x12
        /*019a*/ 	.short	(.L_69 - .L_68)
	.align		4
.L_68:
        /*019c*/ 	.word	index@(_Z28fused_bias_activation_kernelPfS_S_iii)
        /*01a0*/ 	.word	0x00000000
.L_69:


//--------------------- .nv.compat                --------------------------
	.section	.nv.compat,"",@"SHT_CUDA_COMPAT_INFO"
	.align	4
        /*0000*/ 	.byte	0x02, 0x09, 0x00, 0x00, 0x02, 0x02, 0x01, 0x00, 0x02, 0x05, 0x05, 0x00, 0x03, 0x07, 0x01, 0x01
        /*0010*/ 	.byte	0x02, 0x03, 0x00, 0x00, 0x02, 0x06, 0x01, 0x00, 0x04, 0x0b, 0x08, 0x00, 0x01, 0x00, 0x00, 0x00
        /*0020*/ 	.byte	0x00, 0x00, 0x00, 0x00


//--------------------- .nv.info._Z24compute_delta_from_errorPfS_S_iii --------------------------
	.section	.nv.info._Z24compute_delta_from_errorPfS_S_iii,"",@"SHT_CUDA_INFO"
	.sectionflags	@""
	.align	4


	//----- nvinfo : EIATTR_CUDA_API_VERSION
	.align		4
        /*0000*/ 	.byte	0x04, 0x37
        /*0002*/ 	.short	(.L_71 - .L_70)
.L_70:
        /*0004*/ 	.word	0x00000082


	//----- nvinfo : EIATTR_KPARAM_INFO
	.align		4
.L_71:
        /*0008*/ 	.byte	0x04, 0x17
        /*000a*/ 	.short	(.L_73 - .L_72)
.L_72:
        /*000c*/ 	.word	0x00000000
        /*0010*/ 	.short	0x0005
        /*0012*/ 	.short	0x0020
        /*0014*/ 	.byte	0x00, 0xf0, 0x11, 0x00


	//----- nvinfo : EIATTR_KPARAM_INFO
	.align		4
.L_73:
        /*0018*/ 	.byte	0x04, 0x17
        /*001a*/ 	.short	(.L_75 - .L_74)
.L_74:
        /*001c*/ 	.word	0x00000000
        /*0020*/ 	.short	0x0004
        /*0022*/ 	.short	0x001c
        /*0024*/ 	.byte	0x00, 0xf0, 0x11, 0x00


	//----- nvinfo : EIATTR_KPARAM_INFO
	.align		4
.L_75:
        /*0028*/ 	.byte	0x04, 0x17
        /*002a*/ 	.short	(.L_77 - .L_76)
.L_76:
        /*002c*/ 	.word	0x00000000
        /*0030*/ 	.short	0x0003
        /*0032*/ 	.short	0x0018
        /*0034*/ 	.byte	0x00, 0xf0, 0x11, 0x00


	//----- nvinfo : EIATTR_KPARAM_INFO
	.align		4
.L_77:
        /*0038*/ 	.byte	0x04, 0x17
        /*003a*/ 	.short	(.L_79 - .L_78)
.L_78:
        /*003c*/ 	.word	0x00000000
        /*0040*/ 	.short	0x0002
        /*0042*/ 	.short	0x0010
        /*0044*/ 	.byte	0x00, 0xf5, 0x21, 0x00


	//----- nvinfo : EIATTR_KPARAM_INFO
	.align		4
.L_79:
        /*0048*/ 	.byte	0x04, 0x17
        /*004a*/ 	.short	(.L_81 - .L_80)
.L_80:
        /*004c*/ 	.word	0x00000000
        /*0050*/ 	.short	0x0001
        /*0052*/ 	.short	0x0008
        /*0054*/ 	.byte	0x00, 0xf5, 0x21, 0x00


	//----- nvinfo : EIATTR_KPARAM_INFO
	.align		4
.L_81:
        /*0058*/ 	.byte	0x04, 0x17
        /*005a*/ 	.short	(.L_83 - .L_82)
.L_82:
        /*005c*/ 	.word	0x00000000
        /*0060*/ 	.short	0x0000
        /*0062*/ 	.short	0x0000
        /*0064*/ 	.byte	0x00, 0xf5, 0x21, 0x00


	//----- nvinfo : EIATTR_SPARSE_MMA_MASK
	.align		4
.L_83:
        /*0068*/ 	.byte	0x03, 0x50
        /*006a*/ 	.short	0x0000


	//----- nvinfo : EIATTR_MAXREG_COUNT
	.align		4
        /*006c*/ 	.byte	0x03, 0x1b
        /*006e*/ 	.short	0x00ff


	//----- nvinfo : EIATTR_MERCURY_ISA_VERSION
	.align		4
        /*0070*/ 	.byte	0x03, 0x5f
        /*0072*/ 	.short	0x0101


	//----- nvinfo : EIATTR_VRC_CTA_INIT_COUNT
	.align		4
        /*0074*/ 	.byte	0x02, 0x4a
	.zero		1
	.zero		1


	//----- nvinfo : EIATTR_EXIT_INSTR_OFFSETS
	.align		4
        /*0078*/ 	.byte	0x04, 0x1c
        /*007a*/ 	.short	(.L_85 - .L_84)


	//   ....[0]....
.L_84:
        /*007c*/ 	.word	0x00000080


	//   ....[1]....
        /*0080*/ 	.word	0x000004a0


	//----- nvinfo : EIATTR_CRS_STACK_SIZE
	.align		4
.L_85:
        /*0084*/ 	.byte	0x04, 0x1e
        /*0086*/ 	.short	(.L_87 - .L_86)
.L_86:
        /*0088*/ 	.word	0x00000000


	//----- nvinfo : EIATTR_CBANK_PARAM_SIZE
	.align		4
.L_87:
        /*008c*/ 	.byte	0x03, 0x19
        /*008e*/ 	.short	0x0024


	//----- nvinfo : EIATTR_PARAM_CBANK
	.align		4
        /*0090*/ 	.byte	0x04, 0x0a
        /*0092*/ 	.short	(.L_89 - .L_88)
	.align		4
.L_88:
        /*0094*/ 	.word	index@(.nv.constant0._Z24compute_delta_from_errorPfS_S_iii)
        /*0098*/ 	.short	0x0380
        /*009a*/ 	.short	0x0024


	//----- nvinfo : EIATTR_SW_WAR
	.align		4
.L_89:
        /*009c*/ 	.byte	0x04, 0x36
        /*009e*/ 	.short	(.L_91 - .L_90)
.L_90:
        /*00a0*/ 	.word	0x00000008
.L_91:


//--------------------- .nv.info._Z19update_error_for_bnPfS_S_fii --------------------------
	.section	.nv.info._Z19update_error_for_bnPfS_S_fii,"",@"SHT_CUDA_INFO"
	.sectionflags	@""
	.align	4


	//----- nvinfo : EIATTR_CUDA_API_VERSION
	.align		4
        /*0000*/ 	.byte	0x04, 0x37
        /*0002*/ 	.short	(.L_93 - .L_92)
.L_92:
        /*0004*/ 	.word	0x00000082


	//----- nvinfo : EIATTR_KPARAM_INFO
	.align		4
.L_93:
        /*0008*/ 	.byte	0x04, 0x17
        /*000a*/ 	.short	(.L_95 - .L_94)
.L_94:
        /*000c*/ 	.word	0x00000000
        /*0010*/ 	.short	0x0005
        /*0012*/ 	.short	0x0020
        /*0014*/ 	.byte	0x00, 0xf0, 0x11, 0x00


	//----- nvinfo : EIATTR_KPARAM_INFO
	.align		4
.L_95:
        /*0018*/ 	.byte	0x04, 0x17
        /*001a*/ 	.short	(.L_97 - .L_96)
.L_96:
        /*001c*/ 	.word	0x00000000
        /*0020*/ 	.short	0x0004
        /*0022*/ 	.short	0x001c
        /*0024*/ 	.byte	0x00, 0xf0, 0x11, 0x00


	//----- nvinfo : EIATTR_KPARAM_INFO
	.align		4
.L_97:
        /*0028*/ 	.byte	0x04, 0x17
        /*002a*/ 	.short	(.L_99 - .L_98)
.L_98:
        /*002c*/ 	.word	0x00000000
        /*0030*/ 	.short	0x0003
        /*0032*/ 	.short	0x0018
        /*0034*/ 	.byte	0x00, 0xf0, 0x11, 0x00


	//----- nvinfo : EIATTR_KPARAM_INFO
	.align		4
.L_99:
        /*0038*/ 	.byte	0x04, 0x17
        /*003a*/ 	.short	(.L_101 - .L_100)
.L_100:
        /*003c*/ 	.word	0x00000000
        /*0040*/ 	.short	0x0002
        /*0042*/ 	.short	0x0010
        /*0044*/ 	.byte	0x00, 0xf5, 0x21, 0x00


	//----- nvinfo : EIATTR_KPARAM_INFO
	.align		4
.L_101:
        /*0048*/ 	.byte	0x04, 0x17
        /*004a*/ 	.short	(.L_103 - .L_102)
.L_102:
        /*004c*/ 	.word	0x00000000
        /*0050*/ 	.short	0x0001
        /*0052*/ 	.short	0x0008
        /*0054*/ 	.byte	0x00, 0xf5, 0x21, 0x00


	//----- nvinfo : EIATTR_KPARAM_INFO
	.align		4
.L_103:
        /*0058*/ 	.byte	0x04, 0x17
        /*005a*/ 	.short	(.L_105 - .L_104)
.L_104:
        /*005c*/ 	.word	0x00000000
        /*0060*/ 	.short	0x0000
        /*0062*/ 	.short	0x0000
        /*0064*/ 	.byte	0x00, 0xf5, 0x21, 0x00


	//----- nvinfo : EIATTR_SPARSE_MMA_MASK
	.align		4
.L_105:
        /*0068*/ 	.byte	0x03, 0x50
        /*006a*/ 	.short	0x0000


	//----- nvinfo : EIATTR_MAXREG_COUNT
	.align		4
        /*006c*/ 	.byte	0x03, 0x1b
        /*006e*/ 	.short	0x00ff


	//----- nvinfo : EIATTR_MERCURY_ISA_VERSION
	.align		4
        /*0070*/ 	.byte	0x03, 0x5f
        /*0072*/ 	.short	0x0101


	//----- nvinfo : EIATTR_VRC_CTA_INIT_COUNT
	.align		4
        /*0074*/ 	.byte	0x02, 0x4a
	.zero		1
	.zero		1


	//----- nvinfo : EIATTR_EXIT_INSTR_OFFSETS
	.align		4
        /*0078*/ 	.byte	0x04, 0x1c
        /*007a*/ 	.short	(.L_107 - .L_106)


	//   ....[0]....
.L_106:
        /*007c*/ 	.word	0x00000090


	//   ....[1]....
        /*0080*/ 	.word	0x00000490


	//----- nvinfo : EIATTR_CRS_STACK_SIZE
	.align		4
.L_107:
        /*0084*/ 	.byte	0x04, 0x1e
        /*0086*/ 	.short	(.L_109 - .L_108)
.L_108:
        /*0088*/ 	.word	0x00000000


	//----- nvinfo : EIATTR_CBANK_PARAM_SIZE
	.align		4
.L_109:
        /*008c*/ 	.byte	0x03, 0x19
        /*008e*/ 	.short	0x0024


	//----- nvinfo : EIATTR_PARAM_CBANK
	.align		4
        /*0090*/ 	.byte	0x04, 0x0a
        /*0092*/ 	.short	(.L_111 - .L_110)
	.align		4
.L_110:
        /*0094*/ 	.word	index@(.nv.constant0._Z19update_error_for_bnPfS_S_fii)
        /*0098*/ 	.short	0x0380
        /*009a*/ 	.short	0x0024


	//----- nvinfo : EIATTR_SW_WAR
	.align		4
.L_111:
        /*009c*/ 	.byte	0x04, 0x36
        /*009e*/ 	.short	(.L_113 - .L_112)
.L_112:
        /*00a0*/ 	.word	0x00000008
.L_113:


//--------------------- .nv.info._Z23compute_bn_grad_batchedPfS_S_S_ii --------------------------
	.section	.nv.info._Z23compute_bn_grad_batchedPfS_S_S_ii,"",@"SHT_CUDA_INFO"
	.sectionflags	@""
	.align	4


	//----- nvinfo : EIATTR_CUDA_API_VERSION
	.align		4
        /*0000*/ 	.byte	0x04, 0x37
        /*0002*/ 	.short	(.L_115 - .L_114)
.L_114:
        /*0004*/ 	.word	0x00000082


	//----- nvinfo : EIATTR_KPARAM_INFO
	.align		4
.L_115:
        /*0008*/ 	.byte	0x04, 0x17
        /*000a*/ 	.short	(.L_117 - .L_116)
.L_116:
        /*000c*/ 	.word	0x00000000
        /*0010*/ 	.short	0x0005
        /*0012*/ 	.short	0x0024
        /*0014*/ 	.byte	0x00, 0xf0, 0x11, 0x00


	//----- nvinfo : EIATTR_KPARAM_INFO
	.align		4
.L_117:
        /*0018*/ 	.byte	0x04, 0x17
        /*001a*/ 	.short	(.L_119 - .L_118)
.L_118:
        /*001c*/ 	.word	0x00000000
        /*0020*/ 	.short	0x0004
        /*0022*/ 	.short	0x0020
        /*0024*/ 	.byte	0x00, 0xf0, 0x11, 0x00


	//----- nvinfo : EIATTR_KPARAM_INFO
	.align		4
.L_119:
        /*0028*/ 	.byte	0x04, 0x17
        /*002a*/ 	.short	(.L_121 - .L_120)
.L_120:
        /*002c*/ 	.word	0x00000000
        /*0030*/ 	.short	0x0003
        /*0032*/ 	.short	0x0018
        /*0034*/ 	.byte	0x00, 0xf5, 0x21, 0x00


	//----- nvinfo : EIATTR_KPARAM_INFO
	.align		4
.L_121:
        /*0038*/ 	.byte	0x04, 0x17
        /*003a*/ 	.short	(.L_123 - .L_122)
.L_122:
        /*003c*/ 	.word	0x00000000
        /*0040*/ 	.short	0x0002
        /*0042*/ 	.short	0x0010
        /*0044*/ 	.byte	0x00, 0xf5, 0x21, 0x00


	//----- nvinfo : EIATTR_KPARAM_INFO
	.align		4
.L_123:
        /*0048*/ 	.byte	0x04, 0x17
        /*004a*/ 	.short	(.L_125 - .L_124)
.L_124:
        /*004c*/ 	.word	0x00000000
        /*0050*/ 	.short	0x0001
        /*0052*/ 	.short	0x0008
        /*0054*/ 	.byte	0x00, 0xf5, 0x21, 0x00


	//----- nvinfo : EIATTR_KPARAM_INFO
	.align		4
.L_125:
        /*0058*/ 	.byte	0x04, 0x17
        /*005a*/ 	.short	(.L_127 - .L_126)
.L_126:
        /*005c*/ 	.word	0x00000000
        /*0060*/ 	.short	0x0000
        /*0062*/ 	.short	0x0000
        /*0064*/ 	.byte	0x00, 0xf5, 0x21, 0x00


	//----- nvinfo : EIATTR_SPARSE_MMA_MASK
	.align		4
.L_127:
        /*0068*/ 	.byte	0x03, 0x50
        /*006a*/ 	.short	0x0000


	//----- nvinfo : EIATTR_MAXREG_COUNT
	.align		4
        /*006c*/ 	.byte	0x03, 0x1b
        /*006e*/ 	.short	0x00ff


	//----- nvinfo : EIATTR_MERCURY_ISA_VERSION
	.align		4
        /*0070*/ 	.byte	0x03, 0x5f
        /*0072*/ 	.short	0x0101


	//----- nvinfo : EIATTR_VRC_CTA_INIT_COUNT
	.align		4
        /*0074*/ 	.byte	0x02, 0x4a
	.zero		1
	.zero		1


	//----- nvinfo : EIATTR_EXIT_INSTR_OFFSETS
	.align		4
        /*0078*/ 	.byte	0x04, 0x1c
        /*007a*/ 	.short	(.L_129 - .L_128)


	//   ....[0]....
.L_128:
        /*007c*/ 	.word	0x00000070


	//   ....[1]....
        /*0080*/ 	.word	0x00000ee0


	//----- nvinfo : EIATTR_CBANK_PARAM_SIZE
	.align		4
.L_129:
        /*0084*/ 	.byte	0x03, 0x19
        /*0086*/ 	.short	0x0028


	//----- nvinfo : EIATTR_PARAM_CBANK
	.align		4
        /*0088*/ 	.byte	0x04, 0x0a
        /*008a*/ 	.short	(.L_131 - .L_130)
	.align		4
.L_130:
        /*008c*/ 	.word	index@(.nv.constant0._Z23compute_bn_grad_batchedPfS_S_S_ii)
        /*0090*/ 	.short	0x0380
        /*0092*/ 	.short	0x0028


	//----- nvinfo : EIATTR_SW_WAR
	.align		4
.L_131:
        /*0094*/ 	.byte	0x04, 0x36
        /*0096*/ 	.short	(.L_133 - .L_132)
.L_132:
        /*0098*/ 	.word	0x00000008
.L_133:


//--------------------- .nv.info._Z28compute_hidden_delta_batchedPfS_S_iii --------------------------
	.section	.nv.info._Z28compute_hidden_delta_batchedPfS_S_iii,"",@"SHT_CUDA_INFO"
	.sectionflags	@""
	.align	4


	//----- nvinfo : EIATTR_CUDA_API_VERSION
	.align		4
        /*0000*/ 	.byte	0x04, 0x37
        /*0002*/ 	.short	(.L_135 - .L_134)
.L_134:
        /*0004*/ 	.word	0x00000082


	//----- nvinfo : EIATTR_KPARAM_INFO
	.align		4
.L_135:
        /*0008*/ 	.byte	0x04, 0x17
        /*000a*/ 	.short	(.L_137 - .L_136)
.L_136:
        /*000c*/ 	.word	0x00000000
        /*0010*/ 	.short	0x0005
        /*0012*/ 	.short	0x0020
        /*0014*/ 	.byte	0x00, 0xf0, 0x11, 0x00


	//----- nvinfo : EIATTR_KPARAM_INFO
	.align		4
.L_137:
        /*0018*/ 	.byte	0x04, 0x17
        /*001a*/ 	.short	(.L_139 - .L_138)
.L_138:
        /*001c*/ 	.word	0x00000000
        /*0020*/ 	.short	0x0004
        /*0022*/ 	.short	0x001c
        /*0024*/ 	.byte	0x00, 0xf0, 0x11, 0x00


	//----- nvinfo : EIATTR_KPARAM_INFO
	.align		4
.L_139:
        /*0028*/ 	.byte	0x04, 0x17
        /*002a*/ 	.short	(.L_141 - .L_140)
.L_140:
        /*002c*/ 	.word	0x00000000
        /*0030*/ 	.short	0x0003
        /*0032*/ 	.short	0x0018
        /*0034*/ 	.byte	0x00, 0xf0, 0x11, 0x00


	//----- nvinfo : EIATTR_KPARAM_INFO
	.align		4
.L_141:
        /*0038*/ 	.byte	0x04, 0x17
        /*003a*/ 	.short	(.L_143 - .L_142)
.L_142:
        /*003c*/ 	.word	0x00000000
        /*0040*/ 	.short	0x0002
        /*0042*/ 	.short	0x0010
        /*0044*/ 	.byte	0x00, 0xf5, 0x21, 0x00


	//----- nvinfo : EIATTR_KPARAM_INFO
	.align		4
.L_143:
        /*0048*/ 	.byte	0x04, 0x17
        /*004a*/ 	.short	(.L_145 - .L_144)
.L_144:
        /*004c*/ 	.word	0x00000000
        /*0050*/ 	.short	0x0001
        /*0052*/ 	.short	0x0008
        /*0054*/ 	.byte	0x00, 0xf5, 0x21, 0x00


	//----- nvinfo : EIATTR_KPARAM_INFO
	.align		4
.L_145:
        /*0058*/ 	.byte	0x04, 0x17
        /*005a*/ 	.short	(.L_147 - .L_146)
.L_146:
        /*005c*/ 	.word	0x00000000
        /*0060*/ 	.short	0x0000
        /*0062*/ 	.short	0x0000
        /*0064*/ 	.byte	0x00, 0xf5, 0x21, 0x00


	//----- nvinfo : EIATTR_SPARSE_MMA_MASK
	.align		4
.L_147:
        /*0068*/ 	.byte	0x03, 0x50
        /*006a*/ 	.short	0x0000


	//----- nvinfo : EIATTR_MAXREG_COUNT
	.align		4
        /*006c*/ 	.byte	0x03, 0x1b
        /*006e*/ 	.short	0x00ff


	//----- nvinfo : EIATTR_MERCURY_ISA_VERSION
	.align		4
        /*0070*/ 	.byte	0x03, 0x5f
        /*0072*/ 	.short	0x0101


	//----- nvinfo : EIATTR_VRC_CTA_INIT_COUNT
	.align		4
        /*0074*/ 	.byte	0x02, 0x4a
	.zero		1
	.zero		1


	//----- nvinfo : EIATTR_EXIT_INSTR_OFFSETS
	.align		4
        /*0078*/ 	.byte	0x04, 0x1c
        /*007a*/ 	.short	(.L_149 - .L_148)


	//   ....[0]....
.L_148:
        /*007c*/ 	.word	0x00000080


	//   ....[1]....
        /*0080*/ 	.word	0x00000c30


	//----- nvinfo : EIATTR_CBANK_PARAM_SIZE
	.align		4
.L_149:
        /*0084*/ 	.byte	0x03, 0x19
        /*0086*/ 	.short	0x0024


	//----- nvinfo : EIATTR_PARAM_CBANK
	.align		4
        /*0088*/ 	.byte	0x04, 0x0a
        /*008a*/ 	.short	(.L_151 - .L_150)
	.align		4
.L_150:
        /*008c*/ 	.word	index@(.nv.constant0._Z28compute_hidden_delta_batchedPfS_S_iii)
        /*0090*/ 	.short	0x0380
        /*0092*/ 	.short	0x0024


	//----- nvinfo : EIATTR_SW_WAR
	.align		4
.L_151:
        /*0094*/ 	.byte	0x04, 0x36
        /*0096*/ 	.short	(.L_153 - .L_152)
.L_152:
        /*0098*/ 	.word	0x00000008
.L_153:


//--------------------- .nv.info._Z28compute_output_delta_batchedPfS_S_S_iii --------------------------
	.section	.nv.info._Z28compute_output_delta_batchedPfS_S_S_iii,"",@"SHT_CUDA_INFO"
	.sectionflags	@""
	.align	4


	//----- nvinfo : EIATTR_CUDA_API_VERSION
	.align		4
        /*0000*/ 	.byte	0x04, 0x37
        /*0002*/ 	.short	(.L_155 - .L_154)
.L_154:
        /*0004*/ 	.word	0x00000082


	//----- nvinfo : EIATTR_KPARAM_INFO
	.align		4
.L_155:
        /*0008*/ 	.byte	0x04, 0x17
        /*000a*/ 	.short	(.L_157 - .L_156)
.L_156:
        /*000c*/ 	.word	0x00000000
        /*0010*/ 	.short	0x0006
        /*0012*/ 	.short	0x0028
        /*0014*/ 	.byte	0x00, 0xf0, 0x11, 0x00


	//----- nvinfo : EIATTR_KPARAM_INFO
	.align		4
.L_157:
        /*0018*/ 	.byte	0x04, 0x17
        /*001a*/ 	.short	(.L_159 - .L_158)
.L_158:
        /*001c*/ 	.word	0x00000000
        /*0020*/ 	.short	0x0005
        /*0022*/ 	.short	0x0024
        /*0024*/ 	.byte	0x00, 0xf0, 0x11, 0x00


	//----- nvinfo : EIATTR_KPARAM_INFO
	.align		4
.L_159:
        /*0028*/ 	.byte	0x04, 0x17
        /*002a*/ 	.short	(.L_161 - .L_160)
.L_160:
        /*002c*/ 	.word	0x00000000
        /*0030*/ 	.short	0x0004
        /*0032*/ 	.short	0x0020
        /*0034*/ 	.byte	0x00, 0xf0, 0x11, 0x00


	//----- nvinfo : EIATTR_KPARAM_INFO
	.align		4
.L_161:
        /*0038*/ 	.byte	0x04, 0x17
        /*003a*/ 	.short	(.L_163 - .L_162)
.L_162:
        /*003c*/ 	.word	0x00000000
        /*0040*/ 	.short	0x0003
        /*0042*/ 	.short	0x0018
        /*0044*/ 	.byte	0x00, 0xf5, 0x21, 0x00


	//----- nvinfo : EIATTR_KPARAM_INFO
	.align		4
.L_163:
        /*0048*/ 	.byte	0x04, 0x17
        /*004a*/ 	.short	(.L_165 - .L_164)
.L_164:
        /*004c*/ 	.word	0x00000000
        /*0050*/ 	.short	0x0002
        /*0052*/ 	.short	0x0010
        /*0054*/ 	.byte	0x00, 0xf5, 0x21, 0x00


	//----- nvinfo : EIATTR_KPARAM_INFO
	.align		4
.L_165:
        /*0058*/ 	.byte	0x04, 0x17
        /*005a*/ 	.short	(.L_167 - .L_166)
.L_166:
        /*005c*/ 	.word	0x00000000
        /*0060*/ 	.short	0x0001
        /*0062*/ 	.short	0x0008
        /*0064*/ 	.byte	0x00, 0xf5, 0x21, 0x00


	//----- nvinfo : EIATTR_KPARAM_INFO
	.align		4
.L_167:
        /*0068*/ 	.byte	0x04, 0x17
        /*006a*/ 	.short	(.L_169 - .L_168)
.L_168:
        /*006c*/ 	.word	0x00000000
        /*0070*/ 	.short	0x0000
        /*0072*/ 	.short	0x0000
        /*0074*/ 	.byte	0x00, 0xf5, 0x21, 0x00


	//----- nvinfo : EIATTR_SPARSE_MMA_MASK
	.align		4
.L_169:
        /*0078*/ 	.byte	0x03, 0x50
        /*007a*/ 	.short	0x0000


	//----- nvinfo : EIATTR_MAXREG_COUNT
	.align		4
        /*007c*/ 	.byte	0x03, 0x1b
        /*007e*/ 	.short	0x00ff


	//----- nvinfo : EIATTR_MERCURY_ISA_VERSION
	.align		4
        /*0080*/ 	.byte	0x03, 0x5f
        /*0082*/ 	.short	0x0101


	//----- nvinfo : EIATTR_VRC_CTA_INIT_COUNT
	.align		4
        /*0084*/ 	.byte	0x02, 0x4a
	.zero		1
	.zero		1


	//----- nvinfo : EIATTR_EXIT_INSTR_OFFSETS
	.align		4
        /*0088*/ 	.byte	0x04, 0x1c
        /*008a*/ 	.short	(.L_171 - .L_170)


	//   ....[0]....
.L_170:
        /*008c*/ 	.word	0x00000080


	//   ....[1]....
        /*0090*/ 	.word	0x000004e0


	//----- nvinfo : EIATTR_CRS_STACK_SIZE
	.align		4
.L_171:
        /*0094*/ 	.byte	0x04, 0x1e
        /*0096*/ 	.short	(.L_173 - .L_172)
.L_172:
        /*0098*/ 	.word	0x00000000


	//----- nvinfo : EIATTR_CBANK_PARAM_SIZE
	.align		4
.L_173:
        /*009c*/ 	.byte	0x03, 0x19
        /*009e*/ 	.short	0x002c


	//----- nvinfo : EIATTR_PARAM_CBANK
	.align		4
        /*00a0*/ 	.byte	0x04, 0x0a
        /*00a2*/ 	.short	(.L_175 - .L_174)
	.align		4
.L_174:
        /*00a4*/ 	.word	index@(.nv.constant0._Z28compute_output_delta_batchedPfS_S_S_iii)
        /*00a8*/ 	.short	0x0380
        /*00aa*/ 	.short	0x002c


	//----- nvinfo : EIATTR_SW_WAR
	.align		4
.L_175:
        /*00ac*/ 	.byte	0x04, 0x36
        /*00ae*/ 	.short	(.L_177 - .L_176)
.L_176:
        /*00b0*/ 	.word	0x00000008
.L_177:


//--------------------- .nv.info._Z24update_parameters_kernelPfS_S_S_S_S_S_S_S_S_ffii --------------------------
	.section	.nv.info._Z24update_parameters_kernelPfS_S_S_S_S_S_S_S_S_ffii,"",@"SHT_CUDA_INFO"
	.sectionflags	@""
	.align	4


	//----- nvinfo : EIATTR_CUDA_API_VERSION
	.align		4
        /*0000*/ 	.byte	0x04, 0x37
        /*0002*/ 	.short	(.L_179 - .L_178)
.L_178:
        /*0004*/ 	.word	0x00000082


	//----- nvinfo : EIATTR_KPARAM_INFO
	.align		4
.L_179:
        /*0008*/ 	.byte	0x04, 0x17
        /*000a*/ 	.short	(.L_181 - .L_180)
.L_180:
        /*000c*/ 	.word	0x00000000
        /*0010*/ 	.short	0x000d
        /*0012*/ 	.short	0x005c
        /*0014*/ 	.byte	0x00, 0xf0, 0x11, 0x00


	//----- nvinfo : EIATTR_KPARAM_INFO
	.align		4
.L_181:
        /*0018*/ 	.byte	0x04, 0x17
        /*001a*/ 	.short	(.L_183 - .L_182)
.L_182:
        /*001c*/ 	.word	0x00000000
        /*0020*/ 	.short	0x000c
        /*0022*/ 	.short	0x0058
        /*0024*/ 	.byte	0x00, 0xf0, 0x11, 0x00


	//----- nvinfo : EIATTR_KPARAM_INFO
	.align		4
.L_183:
        /*0028*/ 	.byte	0x04, 0x17
        /*002a*/ 	.short	(.L_185 - .L_184)
.L_184:
        /*002c*/ 	.word	0x00000000
        /*0030*/ 	.short	0x000b
        /*0032*/ 	.short	0x0054
        /*0034*/ 	.byte	0x00, 0xf0, 0x11, 0x00


	//----- nvinfo : EIATTR_KPARAM_INFO
	.align		4
.L_185:
        /*0038*/ 	.byte	0x04, 0x17
        /*003a*/ 	.short	(.L_187 - .L_186)
.L_186:
        /*003c*/ 	.word	0x00000000
        /*0040*/ 	.short	0x000a
        /*0042*/ 	.short	0x0050
        /*0044*/ 	.byte	0x00, 0xf0, 0x11, 0x00


	//----- nvinfo : EIATTR_KPARAM_INFO
	.align		4
.L_187:
        /*0048*/ 	.byte	0x04, 0x17
        /*004a*/ 	.short	(.L_189 - .L_188)
.L_188:
        /*004c*/ 	.word	0x00000000
        /*0050*/ 	.short	0x0009
        /*0052*/ 	.short	0x0048
        /*0054*/ 	.byte	0x00, 0xf5, 0x21, 0x00


	//----- nvinfo : EIATTR_KPARAM_INFO
	.align		4
.L_189:
        /*0058*/ 	.byte	0x04, 0x17
        /*005a*/ 	.short	(.L_191 - .L_190)
.L_190:
        /*005c*/ 	.word	0x00000000
        /*0060*/ 	.short	0x0008
        /*0062*/ 	.short	0x0040
        /*0064*/ 	.byte	0x00, 0xf5, 0x21, 0x00


	//----- nvinfo : EIATTR_KPARAM_INFO
	.align		4
.L_191:
        /*0068*/ 	.byte	0x04, 0x17
        /*006a*/ 	.short	(.L_193 - .L_192)
.L_192:
        /*006c*/ 	.word	0x00000000
        /*0070*/ 	.short	0x0007
        /*0072*/ 	.short	0x0038
        /*0074*/ 	.byte	0x00, 0xf5, 0x21, 0x00


	//----- nvinfo : EIATTR_KPARAM_INFO
	.align		4
.L_193:
        /*0078*/ 	.byte	0x04, 0x17
        /*007a*/ 	.short	(.L_195 - .L_194)
.L_194:
        /*007c*/ 	.word	0x00000000
        /*0080*/ 	.short	0x0006
        /*0082*/ 	.short	0x0030
        /*0084*/ 	.byte	0x00, 0xf5, 0x21, 0x00


	//----- nvinfo : EIATTR_KPARAM_INFO
	.align		4
.L_195:
        /*0088*/ 	.byte	0x04, 0x17
        /*008a*/ 	.short	(.L_197 - .L_196)
.L_196:
        /*008c*/ 	.word	0x00000000
        /*0090*/ 	.short	0x0005
        /*0092*/ 	.short	0x0028
        /*0094*/ 	.byte	0x00, 0xf5, 0x21, 0x00


	//----- nvinfo : EIATTR_KPARAM_INFO
	.align		4
.L_197:
        /*0098*/ 	.byte	0x04, 0x17
        /*009a*/ 	.short	(.L_199 - .L_198)
.L_198:
        /*009c*/ 	.word	0x00000000
        /*00a0*/ 	.short	0x0004
        /*00a2*/ 	.short	0x0020
        /*00a4*/ 	.byte	0x00, 0xf5, 0x21, 0x00


	//----- nvinfo : EIATTR_KPARAM_INFO
	.align		4
.L_199:
        /*00a8*/ 	.byte	0x04, 0x17
        /*00aa*/ 	.short	(.L_201 - .L_200)
.L_200:
        /*00ac*/ 	.word	0x00000000
        /*00b0*/ 	.short	0x0003
        /*00b2*/ 	.short	0x0018
        /*00b4*/ 	.byte	0x00, 0xf5, 0x21, 0x00


	//----- nvinfo : EIATTR_KPARAM_INFO
	.align		4
.L_201:
        /*00b8*/ 	.byte	0x04, 0x17
        /*00ba*/ 	.short	(.L_203 - .L_202)
.L_202:
        /*00bc*/ 	.word	0x00000000
        /*00c0*/ 	.short	0x0002
        /*00c2*/ 	.short	0x0010
        /*00c4*/ 	.byte	0x00, 0xf5, 0x21, 0x00


	//----- nvinfo : EIATTR_KPARAM_INFO
	.align		4
.L_203:
        /*00c8*/ 	.byte	0x04, 0x17
        /*00ca*/ 	.short	(.L_205 - .L_204)
.L_204:
        /*00cc*/ 	.word	0x00000000
        /*00d0*/ 	.short	0x0001
        /*00d2*/ 	.short	0x0008
        /*00d4*/ 	.byte	0x00, 0xf5, 0x21, 0x00


	//----- nvinfo : EIATTR_KPARAM_INFO
	.align		4
.L_205:
        /*00d8*/ 	.byte	0x04, 0x17
        /*00da*/ 	.short	(.L_207 - .L_206)
.L_206:
        /*00dc*/ 	.word	0x00000000
        /*00e0*/ 	.short	0x0000
        /*00e2*/ 	.short	0x0000
        /*00e4*/ 	.byte	0x00, 0xf5, 0x21, 0x00


	//----- nvinfo : EIATTR_SPARSE_MMA_MASK
	.align		4
.L_207:
        /*00e8*/ 	.byte	0x03, 0x50
        /*00ea*/ 	.short	0x0000


	//----- nvinfo : EIATTR_MAXREG_COUNT
	.align		4
        /*00ec*/ 	.byte	0x03, 0x1b
        /*00ee*/ 	.short	0x00ff


	//----- nvinfo : EIATTR_MERCURY_ISA_VERSION
	.align		4
        /*00f0*/ 	.byte	0x03, 0x5f
        /*00f2*/ 	.short	0x0101


	//----- nvinfo : EIATTR_VRC_CTA_INIT_COUNT
	.align		4
        /*00f4*/ 	.byte	0x02, 0x4a
	.zero		1
	.zero		1


	//----- nvinfo : EIATTR_EXIT_INSTR_OFFSETS
	.align		4
        /*00f8*/ 	.byte	0x04, 0x1c
        /*00fa*/ 	.short	(.L_209 - .L_208)


	//   ....[0]....
.L_208:
        /*00fc*/ 	.word	0x000001c0


	//   ....[1]....
        /*0100*/ 	.word	0x000002f0


	//   ....[2]....
        /*0104*/ 	.word	0x00000400


	//----- nvinfo : EIATTR_CRS_STACK_SIZE
	.align		4
.L_209:
        /*0108*/ 	.byte	0x04, 0x1e
        /*010a*/ 	.short	(.L_211 - .L_210)
.L_210:
        /*010c*/ 	.word	0x00000000


	//----- nvinfo : EIATTR_CBANK_PARAM_SIZE
	.align		4
.L_211:
        /*0110*/ 	.byte	0x03, 0x19
        /*0112*/ 	.short	0x0060


	//----- nvinfo : EIATTR_PARAM_CBANK
	.align		4
        /*0114*/ 	.byte	0x04, 0x0a
        /*0116*/ 	.short	(.L_213 - .L_212)
	.align		4
.L_212:
        /*0118*/ 	.word	index@(.nv.constant0._Z24update_parameters_kernelPfS_S_S_S_S_S_S_S_S_ffii)
        /*011c*/ 	.short	0x0380
        /*011e*/ 	.short	0x0060


	//----- nvinfo : EIATTR_SW_WAR
	.align		4
.L_213:
        /*0120*/ 	.byte	0x04, 0x36
        /*0122*/ 	.short	(.L_215 - .L_214)
.L_214:
        /*0124*/ 	.word	0x00000008
.L_215:


//--------------------- .nv.info._Z18batch_norm_batchedPfS_S_S_S_S_fiiS_ --------------------------
	.section	.nv.info._Z18batch_norm_batchedPfS_S_S_S_S_fiiS_,"",@"SHT_CUDA_INFO"
	.sectionflags	@""
	.align	4


	//----- nvinfo : EIATTR_CUDA_API_VERSION
	.align		4
        /*0000*/ 	.byte	0x04, 0x37
        /*0002*/ 	.short	(.L_217 - .L_216)
.L_216:
        /*0004*/ 	.word	0x00000082


	//----- nvinfo : EIATTR_KPARAM_INFO
	.align		4
.L_217:
        /*0008*/ 	.byte	0x04, 0x17
        /*000a*/ 	.short	(.L_219 - .L_218)
.L_218:
        /*000c*/ 	.word	0x00000000
        /*0010*/ 	.short	0x0009
        /*0012*/ 	.short	0x0040
        /*0014*/ 	.byte	0x00, 0xf5, 0x21, 0x00


	//----- nvinfo : EIATTR_KPARAM_INFO
	.align		4
.L_219:
        /*0018*/ 	.byte	0x04, 0x17
        /*001a*/ 	.short	(.L_221 - .L_220)
.L_220:
        /*001c*/ 	.word	0x00000000
        /*0020*/ 	.short	0x0008
        /*0022*/ 	.short	0x0038
        /*0024*/ 	.byte	0x00, 0xf0, 0x11, 0x00


	//----- nvinfo : EIATTR_KPARAM_INFO
	.align		4
.L_221:
        /*0028*/ 	.byte	0x04, 0x17
        /*002a*/ 	.short	(.L_223 - .L_222)
.L_222:
        /*002c*/ 	.word	0x00000000
        /*0030*/ 	.short	0x0007
        /*0032*/ 	.short	0x0034
        /*0034*/ 	.byte	0x00, 0xf0, 0x11, 0x00


	//----- nvinfo : EIATTR_KPARAM_INFO
	.align		4
.L_223:
        /*0038*/ 	.byte	0x04, 0x17
        /*003a*/ 	.short	(.L_225 - .L_224)
.L_224:
        /*003c*/ 	.word	0x00000000
        /*0040*/ 	.short	0x0006
        /*0042*/ 	.short	0x0030
        /*0044*/ 	.byte	0x00, 0xf0, 0x11, 0x00


	//----- nvinfo : EIATTR_KPARAM_INFO
	.align		4
.L_225:
        /*0048*/ 	.byte	0x04, 0x17
        /*004a*/ 	.short	(.L_227 - .L_226)
.L_226:
        /*004c*/ 	.word	0x00000000
        /*0050*/ 	.short	0x0005
        /*0052*/ 	.short	0x0028
        /*0054*/ 	.byte	0x00, 0xf5, 0x21, 0x00


	//----- nvinfo : EIATTR_KPARAM_INFO
	.align		4
.L_227:
        /*0058*/ 	.byte	0x04, 0x17
        /*005a*/ 	.short	(.L_229 - .L_228)
.L_228:
        /*005c*/ 	.word	0x00000000
        /*0060*/ 	.short	0x0004
        /*0062*/ 	.short	0x0020
        /*0064*/ 	.byte	0x00, 0xf5, 0x21, 0x00


	//----- nvinfo : EIATTR_KPARAM_INFO
	.align		4
.L_229:
        /*0068*/ 	.byte	0x04, 0x17
        /*006a*/ 	.short	(.L_231 - .L_230)
.L_230:
        /*006c*/ 	.word	0x00000000
        /*0070*/ 	.short	0x0003
        /*0072*/ 	.short	0x0018
        /*0074*/ 	.byte	0x00, 0xf5, 0x21, 0x00


	//----- nvinfo : EIATTR_KPARAM_INFO
	.align		4
.L_231:
        /*0078*/ 	.byte	0x04, 0x17
        /*007a*/ 	.short	(.L_233 - .L_232)
.L_232:
        /*007c*/ 	.word	0x00000000
        /*0080*/ 	.short	0x0002
        /*0082*/ 	.short	0x0010
        /*0084*/ 	.byte	0x00, 0xf5, 0x21, 0x00


	//----- nvinfo : EIATTR_KPARAM_INFO
	.align		4
.L_233:
        /*0088*/ 	.byte	0x04, 0x17
        /*008a*/ 	.short	(.L_235 - .L_234)
.L_234:
        /*008c*/ 	.word	0x00000000
        /*0090*/ 	.short	0x0001
        /*0092*/ 	.short	0x0008
        /*0094*/ 	.byte	0x00, 0xf5, 0x21, 0x00


	//----- nvinfo : EIATTR_KPARAM_INFO
	.align		4
.L_235:
        /*0098*/ 	.byte	0x04, 0x17
        /*009a*/ 	.short	(.L_237 - .L_236)
.L_236:
        /*009c*/ 	.word	0x00000000
        /*00a0*/ 	.short	0x0000
        /*00a2*/ 	.short	0x0000
        /*00a4*/ 	.byte	0x00, 0xf5, 0x21, 0x00


	//----- nvinfo : EIATTR_SPARSE_MMA_MASK
	.align		4
.L_237:
        /*00a8*/ 	.byte	0x03, 0x50
        /*00aa*/ 	.short	0x0000


	//----- nvinfo : EIATTR_MAXREG_COUNT
	.align		4
        /*00ac*/ 	.byte	0x03, 0x1b
        /*00ae*/ 	.short	0x00ff


	//----- nvinfo : EIATTR_MERCURY_ISA_VERSION
	.align		4
        /*00b0*/ 	.byte	0x03, 0x5f
        /*00b2*/ 	.short	0x0101


	//----- nvinfo : EIATTR_VRC_CTA_INIT_COUNT
	.align		4
        /*00b4*/ 	.byte	0x02, 0x4a
	.zero		1
	.zero		1


	//----- nvinfo : EIATTR_EXIT_INSTR_OFFSETS
	.align		4
        /*00b8*/ 	.byte	0x04, 0x1c
        /*00ba*/ 	.short	(.L_239 - .L_238)


	//   ....[0]....
.L_238:
        /*00bc*/ 	.word	0x00000090


	//   ....[1]....
        /*00c0*/ 	.word	0x00000560


	//----- nvinfo : EIATTR_CRS_STACK_SIZE
	.align		4
.L_239:
        /*00c4*/ 	.byte	0x04, 0x1e
        /*00c6*/ 	.short	(.L_241 - .L_240)
.L_240:
        /*00c8*/ 	.word	0x00000000


	//----- nvinfo : EIATTR_CBANK_PARAM_SIZE
	.align		4
.L_241:
        /*00cc*/ 	.byte	0x03, 0x19
        /*00ce*/ 	.short	0x0048


	//----- nvinfo : EIATTR_PARAM_CBANK
	.align		4
        /*00d0*/ 	.byte	0x04, 0x0a
        /*00d2*/ 	.short	(.L_243 - .L_242)
	.align		4
.L_242:
        /*00d4*/ 	.word	index@(.nv.constant0._Z18batch_norm_batchedPfS_S_S_S_S_fiiS_)
        /*00d8*/ 	.short	0x0380
        /*00da*/ 	.short	0x0048


	//----- nvinfo : EIATTR_SW_WAR
	.align		4
.L_243:
        /*00dc*/ 	.byte	0x04, 0x36
        /*00de*/ 	.short	(.L_245 - .L_244)
.L_244:
        /*00e0*/ 	.word	0x00000008
.L_245:


//--------------------- .nv.info._Z32compute_batch_norm_stats_batchedPfS_S_ii --------------------------
	.section	.nv.info._Z32compute_batch_norm_stats_batchedPfS_S_ii,"",@"SHT_CUDA_INFO"
	.sectionflags	@""
	.align	4


	//----- nvinfo : EIATTR_CUDA_API_VERSION
	.align		4
        /*0000*/ 	.byte	0x04, 0x37
        /*0002*/ 	.short	(.L_247 - .L_246)
.L_246:
        /*0004*/ 	.word	0x00000082


	//----- nvinfo : EIATTR_KPARAM_INFO
	.align		4
.L_247:
        /*0008*/ 	.byte	0x04, 0x17
        /*000a*/ 	.short	(.L_249 - .L_248)
.L_248:
        /*000c*/ 	.word	0x00000000
        /*0010*/ 	.short	0x0004
        /*0012*/ 	.short	0x001c
        /*0014*/ 	.byte	0x00, 0xf0, 0x11, 0x00


	//----- nvinfo : EIATTR_KPARAM_INFO
	.align		4
.L_249:
        /*0018*/ 	.byte	0x04, 0x17
        /*001a*/ 	.short	(.L_251 - .L_250)
.L_250:
        /*001c*/ 	.word	0x00000000
        /*0020*/ 	.short	0x0003
        /*0022*/ 	.short	0x0018
        /*0024*/ 	.byte	0x00, 0xf0, 0x11, 0x00


	//----- nvinfo : EIATTR_KPARAM_INFO
	.align		4
.L_251:
        /*0028*/ 	.byte	0x04, 0x17
        /*002a*/ 	.short	(.L_253 - .L_252)
.L_252:
        /*002c*/ 	.word	0x00000000
        /*0030*/ 	.short	0x0002
        /*0032*/ 	.short	0x0010
        /*0034*/ 	.byte	0x00, 0xf5, 0x21, 0x00


	//----- nvinfo : EIATTR_KPARAM_INFO
	.align		4
.L_253:
        /*0038*/ 	.byte	0x04, 0x17
        /*003a*/ 	.short	(.L_255 - .L_254)
.L_254:
        /*003c*/ 	.word	0x00000000
        /*0040*/ 	.short	0x0001
        /*0042*/ 	.short	0x0008
        /*0044*/ 	.byte	0x00, 0xf5, 0x21, 0x00


	//----- nvinfo : EIATTR_KPARAM_INFO
	.align		4
.L_255:
        /*0048*/ 	.byte	0x04, 0x17
        /*004a*/ 	.short	(.L_257 - .L_256)
.L_256:
        /*004c*/ 	.word	0x00000000
        /*0050*/ 	.short	0x0000
        /*0052*/ 	.short	0x0000
        /*0054*/ 	.byte	0x00, 0xf5, 0x21, 0x00


	//----- nvinfo : EIATTR_SPARSE_MMA_MASK
	.align		4
.L_257:
        /*0058*/ 	.byte	0x03, 0x50
        /*005a*/ 	.short	0x0000


	//----- nvinfo : EIATTR_MAXREG_COUNT
	.align		4
        /*005c*/ 	.byte	0x03, 0x1b
        /*005e*/ 	.short	0x00ff


	//----- nvinfo : EIATTR_NUM_BARRIERS
	.align		4
        /*0060*/ 	.byte	0x02, 0x4c
        /*0062*/ 	.byte	0x01
	.zero		1


	//----- nvinfo : EIATTR_MERCURY_ISA_VERSION
	.align		4
        /*0064*/ 	.byte	0x03, 0x5f
        /*0066*/ 	.short	0x0101


	//----- nvinfo : EIATTR_VRC_CTA_INIT_COUNT
	.align		4
        /*0068*/ 	.byte	0x02, 0x4a
	.zero		1
	.zero		1


	//----- nvinfo : EIATTR_EXIT_INSTR_OFFSETS
	.align		4
        /*006c*/ 	.byte	0x04, 0x1c
        /*006e*/ 	.short	(.L_259 - .L_258)


	//   ....[0]....
.L_258:
        /*0070*/ 	.word	0x00000040


	//   ....[1]....
        /*0074*/ 	.word	0x00000690


	//   ....[2]....
        /*0078*/ 	.word	0x00000820


	//----- nvinfo : EIATTR_CRS_STACK_SIZE
	.align		4
.L_259:
        /*007c*/ 	.byte	0x04, 0x1e
        /*007e*/ 	.short	(.L_261 - .L_260)
.L_260:
        /*0080*/ 	.word	0x00000000


	//----- nvinfo : EIATTR_CBANK_PARAM_SIZE
	.align		4
.L_261:
        /*0084*/ 	.byte	0x03, 0x19
        /*0086*/ 	.short	0x0020


	//----- nvinfo : EIATTR_PARAM_CBANK
	.align		4
        /*0088*/ 	.byte	0x04, 0x0a
        /*008a*/ 	.short	(.L_263 - .L_262)
	.align		4
.L_262:
        /*008c*/ 	.word	index@(.nv.constant0._Z32compute_batch_norm_stats_batchedPfS_S_ii)
        /*0090*/ 	.short	0x0380
        /*0092*/ 	.short	0x0020


	//----- nvinfo : EIATTR_SW_WAR
	.align		4
.L_263:
        /*0094*/ 	.byte	0x04, 0x36
        /*0096*/ 	.short	(.L_265 - .L_264)
.L_264:
        /*0098*/ 	.word	0x00000008
.L_265:


//--------------------- .nv.info._Z28fused_bias_activation_kernelPfS_S_iii --------------------------
	.section	.nv.info._Z28fused_bias_activation_kernelPfS_S_iii,"",@"SHT_CUDA_INFO"
	.sectionflags	@""
	.align	4


	//----- nvinfo : EIATTR_CUDA_API_VERSION
	.align		4
        /*0000*/ 	.byte	0x04, 0x37
        /*0002*/ 	.short	(.L_267 - .L_266)
.L_266:
        /*0004*/ 	.word	0x00000082


	//----- nvinfo : EIATTR_KPARAM_INFO
	.align		4
.L_267:
        /*0008*/ 	.byte	0x04, 0x17
        /*000a*/ 	.short	(.L_269 - .L_268)
.L_268:
        /*000c*/ 	.word	0x00000000
        /*0010*/ 	.short	0x0005
        /*0012*/ 	.short	0x0020
        /*0014*/ 	.byte	0x00, 0xf0, 0x11, 0x00


	//----- nvinfo : EIATTR_KPARAM_INFO
	.align		4
.L_269:
        /*0018*/ 	.byte	0x04, 0x17
        /*001a*/ 	.short	(.L_271 - .L_270)
.L_270:
        /*001c*/ 	.word	0x00000000
        /*0020*/ 	.short	0x0004
        /*0022*/ 	.short	0x001c
        /*0024*/ 	.byte	0x00, 0xf0, 0x11, 0x00


	//----- nvinfo : EIATTR_KPARAM_INFO
	.align		4
.L_271:
        /*0028*/ 	.byte	0x04, 0x17
        /*002a*/ 	.short	(.L_273 - .L_272)
.L_272:
        /*002c*/ 	.word	0x00000000
        /*0030*/ 	.short	0x0003
        /*0032*/ 	.short	0x0018
        /*0034*/ 	.byte	0x00, 0xf0, 0x11, 0x00


	//----- nvinfo : EIATTR_KPARAM_INFO
	.align		4
.L_273:
        /*0038*/ 	.byte	0x04, 0x17
        /*003a*/ 	.short	(.L_275 - .L_274)
.L_274:
        /*003c*/ 	.word	0x00000000
        /*0040*/ 	.short	0x0002
        /*0042*/ 	.short	0x0010
        /*0044*/ 	.byte	0x00, 0xf5, 0x21, 0x00


	//----- nvinfo : EIATTR_KPARAM_INFO
	.align		4
.L_275:
        /*0048*/ 	.byte	0x04, 0x17
        /*004a*/ 	.short	(.L_277 - .L_276)
.L_276:
        /*004c*/ 	.word	0x00000000
        /*0050*/ 	.short	0x0001
        /*0052*/ 	.short	0x0008
        /*0054*/ 	.byte	0x00, 0xf5, 0x21, 0x00


	//----- nvinfo : EIATTR_KPARAM_INFO
	.align		4
.L_277:
        /*0058*/ 	.byte	0x04, 0x17
        /*005a*/ 	.short	(.L_279 - .L_278)
.L_278:
        /*005c*/ 	.word	0x00000000
        /*0060*/ 	.short	0x0000
        /*0062*/ 	.short	0x0000
        /*0064*/ 	.byte	0x00, 0xf5, 0x21, 0x00


	//----- nvinfo : EIATTR_SPARSE_MMA_MASK
	.align		4
.L_279:
        /*0068*/ 	.byte	0x03, 0x50
        /*006a*/ 	.short	0x0000


	//----- nvinfo : EIATTR_MAXREG_COUNT
	.align		4
        /*006c*/ 	.byte	0x03, 0x1b
        /*006e*/ 	.short	0x00ff


	//----- nvinfo : EIATTR_MERCURY_ISA_VERSION
	.align		4
        /*0070*/ 	.byte	0x03, 0x5f
        /*0072*/ 	.short	0x0101


	//----- nvinfo : EIATTR_VRC_CTA_INIT_COUNT
	.align		4
        /*0074*/ 	.byte	0x02, 0x4a
	.zero		1
	.zero		1


	//----- nvinfo : EIATTR_EXIT_INSTR_OFFSETS
	.align		4
        /*0078*/ 	.byte	0x04, 0x1c
        /*007a*/ 	.short	(.L_281 - .L_280)


	//   ....[0]....
.L_280:
        /*007c*/ 	.word	0x00000080


	//   ....[1]....
        /*0080*/ 	.word	0x00000320


	//   ....[2]....
        /*0084*/ 	.word	0x000004d0


	//   ....[3]....
        /*0088*/ 	.word	0x00000520


	//   ....[4]....
        /*008c*/ 	.word	0x00000670


	//----- nvinfo : EIATTR_INDIRECT_BRANCH_TARGETS
	.align		4
.L_281:
        /*0090*/ 	.byte	0x04, 0x34
        /*0092*/ 	.short	(.L_283 - .L_282)


	//   ....[0]....
.L_282:
        /*0094*/ 	.word	.L_x_101@srel
        /*0098*/ 	.short	0x0
        /*009a*/ 	.short	0x0
        /*009c*/ 	.word	0x3
        /*00a0*/ 	.word	.L_x_111@srel
        /*00a4*/ 	.word	.L_x_112@srel
        /*00a8*/ 	.word	.L_x_113@srel


	//----- nvinfo : EIATTR_CRS_STACK_SIZE
	.align		4
.L_283:
        /*00ac*/ 	.byte	0x04, 0x1e
        /*00ae*/ 	.short	(.L_285 - .L_284)
.L_284:
        /*00b0*/ 	.word	0x00000000


	//----- nvinfo : EIATTR_CBANK_PARAM_SIZE
	.align		4
.L_285:
        /*00b4*/ 	.byte	0x03, 0x19
        /*00b6*/ 	.short	0x0024


	//----- nvinfo : EIATTR_PARAM_CBANK
	.align		4
        /*00b8*/ 	.byte	0x04, 0x0a
        /*00ba*/ 	.short	(.L_287 - .L_286)
	.align		4
.L_286:
        /*00bc*/ 	.word	index@(.nv.constant0._Z28fused_bias_activation_kernelPfS_S_iii)
        /*00c0*/ 	.short	0x0380
        /*00c2*/ 	.short	0x0024


	//----- nvinfo : EIATTR_SW_WAR
	.align		4
.L_287:
        /*00c4*/ 	.byte	0x04, 0x36
        /*00c6*/ 	.short	(.L_289 - .L_288)
.L_288:
        /*00c8*/ 	.word	0x00000008
.L_289:


//--------------------- .nv.callgraph             --------------------------
	.section	.nv.callgraph,"",@"SHT_CUDA_CALLGRAPH"
	.align	4
	.sectionentsize	8
	.align		4
        /*0000*/ 	.word	0x00000000
	.align		4
        /*0004*/ 	.word	0xffffffff
	.align		4
        /*0008*/ 	.word	0x00000000
	.align		4
        /*000c*/ 	.word	0xfffffffe
	.align		4
        /*0010*/ 	.word	0x00000000
	.align		4
        /*0014*/ 	.word	0xfffffffd
	.align		4
        /*0018*/ 	.word	0x00000000
	.align		4
        /*001c*/ 	.word	0xfffffffc


//--------------------- .nv.constant2._Z28fused_bias_activation_kernelPfS_S_iii --------------------------
	.section	.nv.constant2._Z28fused_bias_activation_kernelPfS_S_iii,"a",@progbits
	.sectionflags	@""
	.align	4
.nv.constant2._Z28fused_bias_activation_kernelPfS_S_iii:
        /*0000*/ 	.byte	0xe0, 0x04, 0x00, 0x00, 0x30, 0x05, 0x00, 0x00, 0x10, 0x03, 0x00, 0x00


//--------------------- .text._Z24compute_delta_from_errorPfS_S_iii --------------------------
	.section	.text._Z24compute_delta_from_errorPfS_S_iii,"ax",@progbits
	.align	128
        .global         _Z24compute_delta_from_errorPfS_S_iii
        .type           _Z24compute_delta_from_errorPfS_S_iii,@function
        .size           _Z24compute_delta_from_errorPfS_S_iii,(.L_x_114 - _Z24compute_delta_from_errorPfS_S_iii)
        .other          _Z24compute_delta_from_errorPfS_S_iii,@"STO_CUDA_ENTRY STV_DEFAULT"
_Z24compute_delta_from_errorPfS_S_iii:
.text._Z24compute_delta_from_errorPfS_S_iii:
[----:B------:R-:W-:Y:S01]  /*0000*/  LDC R1, c[0x0][0x37c] ;  /* 0x0000df00ff017b82 */ /* 0x000fe20000000800 */
[----:B------:R-:W0:Y:S07]  /*0010*/  S2R R0, SR_TID.X ;  /* 0x0000000000007919 */ /* 0x000e2e0000002100 */
[----:B------:R-:W0:Y:S01]  /*0020*/  S2UR UR6, SR_CTAID.X ;  /* 0x00000000000679c3 */ /* 0x000e220000002500 */
[----:B------:R-:W1:Y:S07]  /*0030*/  LDCU.64 UR4, c[0x0][0x398] ;  /* 0x00007300ff0477ac */ /* 0x000e6e0008000a00 */
[----:B------:R-:W0:Y:S01]  /*0040*/  LDC R3, c[0x0][0x360] ;  /* 0x0000d800ff037b82 */ /* 0x000e220000000800 */
[----:B-1----:R-:W-:Y:S01]  /*0050*/  UIMAD UR4, UR5, UR4, URZ ;  /* 0x00000004050472a4 */ /* 0x002fe2000f8e02ff */
[----:B0-----:R-:W-:-:S05]  /*0060*/  IMAD R3, R3, UR6, R0 ;  /* 0x0000000603037c24 */ /* 0x001fca000f8e0200 */
[----:B------:R-:W-:-:S13]  /*0070*/  ISETP.GE.AND P0, PT, R3, UR4, PT ;  /* 0x0000000403007c0c */ /* 0x000fda000bf06270 */
[----:B------:R-:W-:Y:S05]  /*0080*/  @P0 EXIT ;  /* 0x000000000000094d */ /* 0x000fea0003800000 */
[----:B------:R-:W0:Y:S01]  /*0090*/  LDC.64 R4, c[0x0][0x380] ;  /* 0x0000e000ff047b82 */ /* 0x000e220000000a00 */
[----:B------:R-:W1:Y:S01]  /*00a0*/  LDCU.64 UR4, c[0x0][0x358] ;  /* 0x00006b00ff0477ac */ /* 0x000e620008000a00 */
[----:B------:R-:W2:Y:S06]  /*00b0*/  LDCU UR6, c[0x0][0x3a0] ;  /* 0x00007400ff0677ac */ /* 0x000eac0008000800 */
[----:B------:R-:W3:Y:S01]  /*00c0*/  LDC.64 R6, c[0x0][0x388] ;  /* 0x0000e200ff067b82 */ /* 0x000ee20000000a00 */
[----:B0-----:R-:W-:-:S06]  /*00d0*/  IMAD.WIDE R4, R3, 0x4, R4 ;  /* 0x0000000403047825 */ /* 0x001fcc00078e0204 */
[----:B-1----:R0:W5:Y:S01]  /*00e0*/  LDG.E R4, desc[UR4][R4.64] ;  /* 0x0000000404047981 */ /* 0x002162000c1e1900 */
[----:B---3--:R-:W-:-:S06]  /*00f0*/  IMAD.WIDE R6, R3, 0x4, R6 ;  /* 0x0000000403067825 */ /* 0x008fcc00078e0206 */
[----:B------:R0:W5:Y:S01]  /*0100*/  LDG.E R6, desc[UR4][R6.64] ;  /* 0x0000000406067981 */ /* 0x000162000c1e1900 */
[----:B--2---:R-:W-:-:S09]  /*0110*/  UISETP.NE.AND UP0, UPT, UR6, 0x2, UPT ;  /* 0x000000020600788c */ /* 0x004fd2000bf05270 */
[----:B0-----:R-:W-:Y:S05]  /*0120*/  BRA.U !UP0, `(.L_x_0) ;  /* 0x0000000108847547 */ /* 0x001fea000b800000 */
[----:B------:R-:W-:-:S09]  /*0130*/  UISETP.NE.AND UP0, UPT, UR6, 0x1, UPT ;  /* 0x000000010600788c */ /* 0x000fd2000bf05270 */
[----:B------:R-:W-:Y:S05]  /*0140*/  BRA.U !UP0, `(.L_x_1) ;  /* 0x0000000108747547 */ /* 0x000fea000b800000 */
[----:B------:R-:W-:-:S09]  /*0150*/  UISETP.NE.AND UP0, UPT, UR6, URZ, UPT ;  /* 0x000000ff0600728c */ /* 0x000fd2000bf05270 */
[----:B------:R-:W-:Y:S05]  /*0160*/  BRA.U UP0, `(.L_x_2) ;  /* 0x0000000100bc7547 */ /* 0x000fea000b800000 */
[----:B------:R-:W-:Y:S02]  /*0170*/  HFMA2 R5, -RZ, RZ, 0.96630859375, -0.0022525787353515625 ;  /* 0x3bbb989dff057431 */ /* 0x000fe400000001ff */
[----:B------:R-:W-:Y:S01]  /*0180*/  IMAD.MOV.U32 R7, RZ, RZ, 0x437c0000 ;  /* 0x437c0000ff077424 */ /* 0x000fe200078e00ff */
[----:B------:R-:W-:Y:S02]  /*0190*/  BSSY.RECONVERGENT B0, `(.L_x_3) ;  /* 0x0000015000007945 */ /* 0x000fe40003800200 */
[----:B-----5:R-:W-:-:S04]  /*01a0*/  FFMA.SAT R0, R6, -R5, 0.5 ;  /* 0x3f00000006007423 */ /* 0x020fc80000002805 */
[----:B------:R-:W-:-:S04]  /*01b0*/  FFMA.RM R0, R0, R7, 12582913 ;  /* 0x4b40000100007423 */ /* 0x000fc80000004007 */
[C---:B------:R-:W-:Y:S01]  /*01c0*/  FADD R5, R0.reuse, -12583039 ;  /* 0xcb40007f00057421 */ /* 0x040fe20000000000 */
[----:B------:R-:W-:-:S03]  /*01d0*/  SHF.L.U32 R0, R0, 0x17, RZ ;  /* 0x0000001700007819 */ /* 0x000fc600000006ff */
[----:B------:R-:W-:-:S04]  /*01e0*/  FFMA R5, R6, -1.4426950216293334961, -R5 ;  /* 0xbfb8aa3b06057823 */ /* 0x000fc80000000805 */
[----:B------:R-:W-:-:S06]  /*01f0*/  FFMA R5, R6, -1.925963033500011079e-08, R5 ;  /* 0xb2a5706006057823 */ /* 0x000fcc0000000005 */
[----:B------:R-:W0:Y:S02]  /*0200*/  MUFU.EX2 R5, R5 ;  /* 0x0000000500057308 */ /* 0x000e240000000800 */
[----:B0-----:R-:W-:-:S04]  /*0210*/  FFMA R0, R0, R5, 1 ;  /* 0x3f80000000007423 */ /* 0x001fc80000000005 */
[----:B------:R-:W-:-:S05]  /*0220*/  VIADD R2, R0, 0x1800000 ;  /* 0x0180000000027836 */ /* 0x000fca0000000000 */
[----:B------:R-:W-:-:S04]  /*0230*/  LOP3.LUT R2, R2, 0x7f800000, RZ, 0xc0, !PT ;  /* 0x7f80000002027812 */ /* 0x000fc800078ec0ff */
[----:B------:R-:W-:-:S13]  /*0240*/  ISETP.GT.U32.AND P0, PT, R2, 0x1ffffff, PT ;  /* 0x01ffffff0200780c */ /* 0x000fda0003f04070 */
[----:B------:R-:W-:Y:S05]  /*0250*/  @P0 BRA `(.L_x_4) ;  /* 0x0000000000100947 */ /* 0x000fea0003800000 */
[----:B------:R-:W-:-:S07]  /*0260*/  MOV R6, 0x280 ;  /* 0x0000028000067802 */ /* 0x000fce0000000f00 */
[----:B------:R-:W-:Y:S05]  /*0270*/  CALL.REL.NOINC `($__internal_0_$__cuda_sm20_rcp_rn_f32_slowpath) ;  /* 0x00000000008c7944 */ /* 0x000fea0003c00000 */
[----:B------:R-:W-:Y:S01]  /*0280*/  MOV R2, R5 ;  /* 0x0000000500027202 */ /* 0x000fe20000000f00 */
[----:B------:R-:W-:Y:S06]  /*0290*/  BRA `(.L_x_5) ;  /* 0x0000000000107947 */ /* 0x000fec0003800000 */
.L_x_4:
[----:B------:R-:W0:Y:S02]  /*02a0*/  MUFU.RCP R5, R0 ;  /* 0x0000000000057308 */ /* 0x000e240000001000 */
[----:B0-----:R-:W-:-:S04]  /*02b0*/  FFMA R2, R0, R5, -1 ;  /* 0xbf80000000027423 */ /* 0x001fc80000000005 */
[----:B------:R-:W-:-:S04]  /*02c0*/  FADD.FTZ R2, -R2, -RZ ;  /* 0x800000ff02027221 */ /* 0x000fc80000010100 */
[----:B------:R-:W-:-:S07]  /*02d0*/  FFMA R2, R5, R2, R5 ;  /* 0x0000000205027223 */ /* 0x000fce0000000005 */
.L_x_5:
[----:B------:R-:W-:Y:S05]  /*02e0*/  BSYNC.RECONVERGENT B0 ;  /* 0x0000000000007941 */ /* 0x000fea0003800200 */
.L_x_3:
[----:B------:R-:W-:-:S04]  /*02f0*/  FADD R5, -R2, 1 ;  /* 0x3f80000002057421 */ /* 0x000fc80000000100 */
[----:B------:R-:W-:Y:S01]  /*0300*/  FMUL R5, R5, R2 ;  /* 0x0000000205057220 */ /* 0x000fe20000400000 */
[----:B------:R-:W-:Y:S06]  /*0310*/  BRA `(.L_x_2) ;  /* 0x0000000000507947 */ /* 0x000fec0003800000 */
.L_x_1:
[----:B-----5:R-:W-:Y:S01]  /*0320*/  FSET.BF.GT.AND R5, R6, RZ, PT ;  /* 0x000000ff0605720a */ /* 0x020fe20003804000 */
[----:B------:R-:W-:Y:S06]  /*0330*/  BRA `(.L_x_2) ;  /* 0x0000000000487947 */ /* 0x000fec0003800000 */
.L_x_0:
[C---:B-----5:R-:W-:Y:S01]  /*0340*/  FMUL R0, |R6|.reuse, 2.8853900432586669922 ;  /* 0x4038aa3b06007820 */ /* 0x060fe20000400200 */
[----:B------:R-:W-:Y:S02]  /*0350*/  IMAD.MOV.U32 R8, RZ, RZ, 0x3c80f082 ;  /* 0x3c80f082ff087424 */ /* 0x000fe400078e00ff */
[C---:B------:R-:W-:Y:S01]  /*0360*/  FMUL R7, R6.reuse, R6 ;  /* 0x0000000606077220 */ /* 0x040fe20000400000 */
[----:B------:R-:W-:Y:S01]  /*0370*/  HFMA2 R5, -RZ, RZ, 1.875, 0 ;  /* 0x3f800000ff057431 */ /* 0x000fe200000001ff */
[C---:B------:R-:W-:Y:S01]  /*0380*/  FSETP.GE.AND P1, PT, |R6|.reuse, 0.60000002384185791016, PT ;  /* 0x3f19999a0600780b */ /* 0x040fe20003f26200 */
[----:B------:R-:W0:Y:S01]  /*0390*/  MUFU.EX2 R0, R0 ;  /* 0x0000000000007308 */ /* 0x000e220000000800 */
[----:B------:R-:W-:Y:S01]  /*03a0*/  FFMA R8, R7, R8, -0.052303962409496307373 ;  /* 0xbd563cae07087423 */ /* 0x000fe20000000008 */
[----:B------:R-:W-:-:S03]  /*03b0*/  FSETP.GE.AND P0, PT, |R6|, 9.010913848876953125, PT ;  /* 0x41102cb40600780b */ /* 0x000fc60003f06200 */
[----:B------:R-:W-:Y:S01]  /*03c0*/  FFMA R8, R7, R8, 0.1331529766321182251 ;  /* 0x3e08594107087423 */ /* 0x000fe20000000008 */
[----:B0-----:R-:W-:-:S03]  /*03d0*/  FADD R2, R0, 1 ;  /* 0x3f80000000027421 */ /* 0x001fc60000000000 */
[----:B------:R-:W-:-:S04]  /*03e0*/  FFMA R0, R7, R8, -0.33332768082618713379 ;  /* 0xbeaaa9ed07007423 */ /* 0x000fc80000000008 */
[----:B------:R-:W-:Y:S01]  /*03f0*/  FFMA R7, R7, R0, RZ ;  /* 0x0000000007077223 */ /* 0x000fe200000000ff */
[----:B------:R-:W0:Y:S02]  /*0400*/  MUFU.RCP R2, R2 ;  /* 0x0000000200027308 */ /* 0x000e240000001000 */
[----:B0-----:R-:W-:-:S05]  /*0410*/  FFMA R5, R2, -2, R5 ;  /* 0xc000000002057823 */ /* 0x001fca0000000005 */
[----:B------:R-:W-:-:S04]  /*0420*/  FSEL R5, R5, 1, !P0 ;  /* 0x3f80000005057808 */ /* 0x000fc80004000000 */
[--C-:B------:R-:W-:Y:S01]  /*0430*/  LOP3.LUT R5, R5, 0x80000000, R6.reuse, 0xb8, !PT ;  /* 0x8000000005057812 */ /* 0x100fe200078eb806 */
[----:B------:R-:W-:-:S04]  /*0440*/  @!P1 FFMA R5, R6, R7, R6 ;  /* 0x0000000706059223 */ /* 0x000fc80000000006 */
[----:B------:R-:W-:-:S07]  /*0450*/  FFMA R5, -R5, R5, 1 ;  /* 0x3f80000005057423 */ /* 0x000fce0000000105 */
.L_x_2:
[----:B-----5:R-:W0:Y:S01]  /*0460*/  LDC.64 R6, c[0x0][0x390] ;  /* 0x0000e400ff067b82 */ /* 0x020e220000000a00 */
[----:B------:R-:W-:Y:S01]  /*0470*/  FMUL R5, R4, R5 ;  /* 0x0000000504057220 */ /* 0x000fe20000400000 */
[----:B0-----:R-:W-:-:S05]  /*0480*/  IMAD.WIDE R2, R3, 0x4, R6 ;  /* 0x0000000403027825 */ /* 0x001fca00078e0206 */
[----:B------:R-:W-:Y:S01]  /*0490*/  STG.E desc[UR4][R2.64], R5 ;  /* 0x0000000502007986 */ /* 0x000fe2000c101904 */
[----:B------:R-:W-:Y:S05]  /*04a0*/  EXIT ;  /* 0x000000000000794d */ /* 0x000fea0003800000 */
        .weak           $__internal_0_$__cuda_sm20_rcp_rn_f32_slowpath
        .type           $__internal_0_$__cuda_sm20_rcp_rn_f32_slowpath,@function
        .size           $__internal_0_$__cuda_sm20_rcp_rn_f32_slowpath,(.L_x_114 - $__internal_0_$__cuda_sm20_rcp_rn_f32_slowpath)
$__internal_0_$__cuda_sm20_rcp_rn_f32_slowpath:
[----:B------:R-:W-:Y:S01]  /*04b0*/  SHF.L.U32 R2, R0, 0x1, RZ ;  /* 0x0000000100027819 */ /* 0x000fe200000006ff */
[----:B------:R-:W-:Y:S03]  /*04c0*/  BSSY.RECONVERGENT B1, `(.L_x_6) ;  /* 0x0000030000017945 */ /* 0x000fe60003800200 */
[----:B------:R-:W-:-:S04]  /*04d0*/  SHF.R.U32.HI R2, RZ, 0x18, R2 ;  /* 0x00000018ff027819 */ /* 0x000fc80000011602 */
[----:B------:R-:W-:-:S13]  /*04e0*/  ISETP.NE.U32.AND P0, PT, R2, RZ, PT ;  /* 0x000000ff0200720c */ /* 0x000fda0003f05070 */
[----:B------:R-:W-:Y:S05]  /*04f0*/  @P0 BRA `(.L_x_7) ;  /* 0x0000000000280947 */ /* 0x000fea0003800000 */
[----:B------:R-:W-:-:S05]  /*0500*/  IMAD.SHL.U32 R2, R0, 0x2, RZ ;  /* 0x0000000200027824 */ /* 0x000fca00078e00ff */
[----:B------:R-:W-:-:S13]  /*0510*/  ISETP.NE.AND P0, PT, R2, RZ, PT ;  /* 0x000000ff0200720c */ /* 0x000fda0003f05270 */
[----:B------:R-:W-:Y:S01]  /*0520*/  @P0 FFMA R7, R0, 1.84467440737095516160e+19, RZ ;  /* 0x5f80000000070823 */ /* 0x000fe200000000ff */
[----:B------:R-:W-:Y:S08]  /*0530*/  @!P0 MUFU.RCP R5, R0 ;  /* 0x0000000000058308 */ /* 0x000ff00000001000 */
[----:B------:R-:W0:Y:S02]  /*0540*/  @P0 MUFU.RCP R2, R7 ;  /* 0x0000000700020308 */ /* 0x000e240000001000 */
[----:B0-----:R-:W-:-:S04]  /*0550*/  @P0 FFMA R8, R7, R2, -1 ;  /* 0xbf80000007080423 */ /* 0x001fc80000000002 */
[----:B------:R-:W-:-:S04]  /*0560*/  @P0 FADD.FTZ R9, -R8, -RZ ;  /* 0x800000ff08090221 */ /* 0x000fc80000010100 */
[----:B------:R-:W-:-:S04]  /*0570*/  @P0 FFMA R2, R2, R9, R2 ;  /* 0x0000000902020223 */ /* 0x000fc80000000002 */
[----:B------:R-:W-:Y:S01]  /*0580*/  @P0 FFMA R5, R2, 1.84467440737095516160e+19, RZ ;  /* 0x5f80000002050823 */ /* 0x000fe200000000ff */
[----:B------:R-:W-:Y:S06]  /*0590*/  BRA `(.L_x_8) ;  /* 0x0000000000887947 */ /* 0x000fec0003800000 */
.L_x_7:
[----:B------:R-:W-:-:S04]  /*05a0*/  IADD3 R5, PT, PT, R2, -0xfd, RZ ;  /* 0xffffff0302057810 */ /* 0x000fc80007ffe0ff */
[----:B------:R-:W-:-:S13]  /*05b0*/  ISETP.GT.U32.AND P0, PT, R5, 0x1, PT ;  /* 0x000000010500780c */ /* 0x000fda0003f04070 */
[----:B------:R-:W-:Y:S05]  /*05c0*/  @P0 BRA `(.L_x_9) ;  /* 0x0000000000780947 */ /* 0x000fea0003800000 */
[----:B------:R-:W-:Y:S02]  /*05d0*/  LOP3.LUT R7, R0, 0x7fffff, RZ, 0xc0, !PT ;  /* 0x007fffff00077812 */ /* 0x000fe400078ec0ff */
[----:B------:R-:W-:Y:S02]  /*05e0*/  MOV R12, 0x3 ;  /* 0x00000003000c7802 */ /* 0x000fe40000000f00 */
[----:B------:R-:W-:Y:S02]  /*05f0*/  LOP3.LUT R7, R7, 0x3f800000, RZ, 0xfc, !PT ;  /* 0x3f80000007077812 */ /* 0x000fe400078efcff */
[----:B------:R-:W-:Y:S02]  /*0600*/  SHF.L.U32 R11, R12, R5, RZ ;  /* 0x000000050c0b7219 */ /* 0x000fe400000006ff */
[----:B------:R-:W0:Y:S02]  /*0610*/  MUFU.RCP R8, R7 ;  /* 0x0000000700087308 */ /* 0x000e240000001000 */
[----:B0-----:R-:W-:-:S04]  /*0620*/  FFMA R9, R7, R8, -1 ;  /* 0xbf80000007097423 */ /* 0x001fc80000000008 */
[----:B------:R-:W-:-:S04]  /*0630*/  FADD.FTZ R9, -R9, -RZ ;  /* 0x800000ff09097221 */ /* 0x000fc80000010100 */
[CCC-:B------:R-:W-:Y:S01]  /*0640*/  FFMA.RM R10, R8.reuse, R9.reuse, R8.reuse ;  /* 0x00000009080a7223 */ /* 0x1c0fe20000004008 */
[----:B------:R-:W-:-:S04]  /*0650*/  FFMA.RP R9, R8, R9, R8 ;  /* 0x0000000908097223 */ /* 0x000fc80000008008 */
[C---:B------:R-:W-:Y:S02]  /*0660*/  LOP3.LUT R8, R10.reuse, 0x7fffff, RZ, 0xc0, !PT ;  /* 0x007fffff0a087812 */ /* 0x040fe400078ec0ff */
[----:B------:R-:W-:Y:S02]  /*0670*/  FSETP.NEU.FTZ.AND P0, PT, R10, R9, PT ;  /* 0x000000090a00720b */ /* 0x000fe40003f1d000 */
[----:B------:R-:W-:Y:S02]  /*0680*/  LOP3.LUT R8, R8, 0x800000, RZ, 0xfc, !PT ;  /* 0x0080000008087812 */ /* 0x000fe400078efcff */
[----:B------:R-:W-:Y:S02]  /*0690*/  SEL R9, RZ, 0xffffffff, !P0 ;  /* 0xffffffffff097807 */ /* 0x000fe40004000000 */
[----:B------:R-:W-:-:S03]  /*06a0*/  LOP3.LUT R10, R11, R8, RZ, 0xc0, !PT ;  /* 0x000000080b0a7212 */ /* 0x000fc600078ec0ff */
[----:B------:R-:W-:Y:S01]  /*06b0*/  IMAD.MOV R9, RZ, RZ, -R9 ;  /* 0x000000ffff097224 */ /* 0x000fe200078e0a09 */
[----:B------:R-:W-:-:S04]  /*06c0*/  SHF.R.U32.HI R10, RZ, R5, R10 ;  /* 0x00000005ff0a7219 */ /* 0x000fc8000001160a */
[----:B------:R-:W-:Y:S02]  /*06d0*/  LOP3.LUT P1, RZ, R9, R5, R8, 0xf8, !PT ;  /* 0x0000000509ff7212 */ /* 0x000fe4000782f808 */
[C---:B------:R-:W-:Y:S02]  /*06e0*/  LOP3.LUT P0, RZ, R10.reuse, 0x1, RZ, 0xc0, !PT ;  /* 0x000000010aff7812 */ /* 0x040fe4000780c0ff */
[----:B------:R-:W-:-:S04]  /*06f0*/  LOP3.LUT P2, RZ, R10, 0x2, RZ, 0xc0, !PT ;  /* 0x000000020aff7812 */ /* 0x000fc8000784c0ff */
[----:B------:R-:W-:Y:S02]  /*0700*/  PLOP3.LUT P0, PT, P0, P1, P2, 0xe0, 0x0 ;  /* 0x000000000000781c */ /* 0x000fe40000703c20 */
[----:B------:R-:W-:Y:S02]  /*0710*/  LOP3.LUT P1, RZ, R0, 0x7fffff, RZ, 0xc0, !PT ;  /* 0x007fffff00ff7812 */ /* 0x000fe4000782c0ff */
[----:B------:R-:W-:-:S04]  /*0720*/  SEL R5, RZ, 0x1, !P0 ;  /* 0x00000001ff057807 */ /* 0x000fc80004000000 */
[----:B------:R-:W-:-:S04]  /*0730*/  IADD3 R5, PT, PT, -R5, RZ, RZ ;  /* 0x000000ff05057210 */ /* 0x000fc80007ffe1ff */
[----:B------:R-:W-:Y:S02]  /*0740*/  ISETP.GE.AND P0, PT, R5, RZ, PT ;  /* 0x000000ff0500720c */ /* 0x000fe40003f06270 */
[----:B------:R-:W-:-:S04]  /*0750*/  IADD3 R5, PT, PT, R2, -0xfc, RZ ;  /* 0xffffff0402057810 */ /* 0x000fc80007ffe0ff */
[----:B------:R-:W-:-:S07]  /*0760*/  SHF.R.U32.HI R5, RZ, R5, R8 ;  /* 0x00000005ff057219 */ /* 0x000fce0000011608 */
[----:B------:R-:W-:-:S05]  /*0770*/  @!P0 VIADD R5, R5, 0x1 ;  /* 0x0000000105058836 */ /* 0x000fca0000000000 */
[----:B------:R-:W-:-:S04]  /*0780*/  @!P1 SHF.L.U32 R5, R5, 0x1, RZ ;  /* 0x0000000105059819 */ /* 0x000fc800000006ff */
[----:B------:R-:W-:Y:S01]  /*0790*/  LOP3.LUT R5, R5, 0x80000000, R0, 0xf8, !PT ;  /* 0x8000000005057812 */ /* 0x000fe200078ef800 */
[----:B------:R-:W-:Y:S06]  /*07a0*/  BRA `(.L_x_8) ;  /* 0x0000000000047947 */ /* 0x000fec0003800000 */
.L_x_9:
[----:B------:R0:W1:Y:S02]  /*07b0*/  MUFU.RCP R5, R0 ;  /* 0x0000000000057308 */ /* 0x0000640000001000 */
.L_x_8:
[----:B------:R-:W-:Y:S05]  /*07c0*/  BSYNC.RECONVERGENT B1 ;  /* 0x0000000000017941 */ /* 0x000fea0003800200 */
.L_x_6:
[----:B------:R-:W-:-:S04]  /*07d0*/  HFMA2 R7, -RZ, RZ, 0, 0 ;  /* 0x00000000ff077431 */ /* 0x000fc800000001ff */
[----:B01----:R-:W-:Y:S05]  /*07e0*/  RET.REL.NODEC R6 `(_Z24compute_delta_from_errorPfS_S_iii) ;  /* 0xfffffff806047950 */ /* 0x003fea0003c3ffff */
.L_x_10:
[----:B------:R-:W-:-:S00]  /*07f0*/  BRA `(.L_x_10) ;  /* 0xfffffffc00fc7947 */ /* 0x000fc0000383ffff */
[----:B------:R-:W-:-:S00]  /*0800*/  NOP ;  /* 0x0000000000007918 */ /* 0x000fc00000000000 */
[----:B------:R-:W-:-:S00]  /*0810*/  NOP ;  /* 0x0000000000007918 */ /* 0x000fc00000000000 */
[----:B------:R-:W-:-:S00]  /*0820*/  NOP ;  /* 0x0000000000007918 */ /* 0x000fc00000000000 */
[----:B------:R-:W-:-:S00]  /*0830*/  NOP ;  /* 0x0000000000007918 */ /* 0x000fc00000000000 */
[----:B------:R-:W-:-:S00]  /*0840*/  NOP ;  /* 0x0000000000007918 */ /* 0x000fc00000000000 */
[----:B------:R-:W-:-:S00]  /*0850*/  NOP ;  /* 0x0000000000007918 */ /* 0x000fc00000000000 */
[----:B------:R-:W-:-:S00]  /*0860*/  NOP ;  /* 0x0000000000007918 */ /* 0x000fc00000000000 */
[----:B------:R-:W-:-:S00]  /*0870*/  NOP ;  /* 0x0000000000007918 */ /* 0x000fc00000000000 */
.L_x_114:


//--------------------- .text._Z19update_error_for_bnPfS_S_fii --------------------------
	.section	.text._Z19update_error_for_bnPfS_S_fii,"ax",@progbits
	.align	128
        .global         _Z19update_error_for_bnPfS_S_fii
        .type           _Z19update_error_for_bnPfS_S_fii,@function
        .size           _Z19update_error_for_bnPfS_S_fii,(.L_x_116 - _Z19update_error_for_bnPfS_S_fii)
        .other          _Z19update_error_for_bnPfS_S_fii,@"STO_CUDA_ENTRY STV_DEFAULT"
_Z19update_error_for_bnPfS_S_fii:
.text._Z19update_error_for_bnPfS_S_fii:
[----:B------:R-:W-:Y:S01]  /*0000*/  LDC R1, c[0x0][0x37c] ;  /* 0x0000df00ff017b82 */ /* 0x000fe20000000800 */
[----:B------:R-:W0:Y:S07]  /*0010*/  S2R R3, SR_TID.X ;  /* 0x0000000000037919 */ /* 0x000e2e0000002100 */
[----:B------:R-:W0:Y:S01]  /*0020*/  S2UR UR4, SR_CTAID.X ;  /* 0x00000000000479c3 */ /* 0x000e220000002500 */
[----:B------:R-:W1:Y:S07]  /*0030*/  LDCU UR5, c[0x0][0x39c] ;  /* 0x00007380ff0577ac */ /* 0x000e6e0008000800 */
[----:B------:R-:W0:Y:S08]  /*0040*/  LDC R2, c[0x0][0x360] ;  /* 0x0000d800ff027b82 */ /* 0x000e300000000800 */
[----:B------:R-:W1:Y:S01]  /*0050*/  LDC R8, c[0x0][0x3a0] ;  /* 0x0000e800ff087b82 */ /* 0x000e620000000800 */
[----:B0-----:R-:W-:-:S02]  /*0060*/  IMAD R2, R2, UR4, R3 ;  /* 0x0000000402027c24 */ /* 0x001fc4000f8e0203 */
[----:B-1----:R-:W-:-:S05]  /*0070*/  IMAD R3, R8, UR5, RZ ;  /* 0x0000000508037c24 */ /* 0x002fca000f8e02ff */
[----:B------:R-:W-:-:S13]  /*0080*/  ISETP.GE.AND P0, PT, R2, R3, PT ;  /* 0x000000030200720c */ /* 0x000fda0003f06270 */
[----:B------:R-:W-:Y:S05]  /*0090*/  @P0 EXIT ;  /* 0x000000000000094d */ /* 0x000fea0003800000 */
[----:B------:R-:W-:Y:S01]  /*00a0*/  IABS R6, R8 ;  /* 0x0000000800067213 */ /* 0x000fe20000000000 */
[----:B------:R-:W0:Y:S01]  /*00b0*/  LDCU.64 UR4, c[0x0][0x358] ;  /* 0x00006b00ff0477ac */ /* 0x000e220008000a00 */
[----:B------:R-:W-:Y:S02]  /*00c0*/  IABS R7, R2 ;  /* 0x0000000200077213 */ /* 0x000fe40000000000 */
[----:B------:R-:W1:Y:S01]  /*00d0*/  I2F.RP R0, R6 ;  /* 0x0000000600007306 */ /* 0x000e620000209400 */
[----:B------:R-:W-:Y:S01]  /*00e0*/  ISETP.GE.AND P2, PT, R2, RZ, PT ;  /* 0x000000ff0200720c */ /* 0x000fe20003f46270 */
[----:B------:R-:W2:Y:S06]  /*00f0*/  LDCU UR6, c[0x0][0x398] ;  /* 0x00007300ff0677ac */ /* 0x000eac0008000800 */
[----:B-1----:R-:W1:Y:S02]  /*0100*/  MUFU.RCP R0, R0 ;  /* 0x0000000000007308 */ /* 0x002e640000001000 */
[----:B-1----:R-:W-:-:S06]  /*0110*/  VIADD R4, R0, 0xffffffe ;  /* 0x0ffffffe00047836 */ /* 0x002fcc0000000000 */
[----:B------:R1:W3:Y:S02]  /*0120*/  F2I.FTZ.U32.TRUNC.NTZ R5, R4 ;  /* 0x0000000400057305 */ /* 0x0002e4000021f000 */
[----:B-1----:R-:W-:Y:S02]  /*0130*/  IMAD.MOV.U32 R4, RZ, RZ, RZ ;  /* 0x000000ffff047224 */ /* 0x002fe400078e00ff */
[----:B---3--:R-:W-:-:S04]  /*0140*/  IMAD.MOV R3, RZ, RZ, -R5 ;  /* 0x000000ffff037224 */ /* 0x008fc800078e0a05 */
[----:B------:R-:W-:-:S04]  /*0150*/  IMAD R3, R3, R6, RZ ;  /* 0x0000000603037224 */ /* 0x000fc800078e02ff */
[----:B------:R-:W-:Y:S01]  /*0160*/  IMAD.HI.U32 R5, R5, R3, R4 ;  /* 0x0000000305057227 */ /* 0x000fe200078e0004 */
[----:B------:R-:W-:-:S05]  /*0170*/  MOV R3, R7 ;  /* 0x0000000700037202 */ /* 0x000fca0000000f00 */
[----:B------:R-:W-:-:S04]  /*0180*/  IMAD.HI.U32 R5, R5, R3, RZ ;  /* 0x0000000305057227 */ /* 0x000fc800078e00ff */
[----:B------:R-:W-:-:S04]  /*0190*/  IMAD.MOV R5, RZ, RZ, -R5 ;  /* 0x000000ffff057224 */ /* 0x000fc800078e0a05 */
[C---:B------:R-:W-:Y:S02]  /*01a0*/  IMAD R3, R6.reuse, R5, R3 ;  /* 0x0000000506037224 */ /* 0x040fe400078e0203 */
[----:B------:R-:W1:Y:S03]  /*01b0*/  LDC.64 R4, c[0x0][0x390] ;  /* 0x0000e400ff047b82 */ /* 0x000e660000000a00 */
[----:B------:R-:W-:-:S13]  /*01c0*/  ISETP.GT.U32.AND P0, PT, R6, R3, PT ;  /* 0x000000030600720c */ /* 0x000fda0003f04070 */
[----:B------:R-:W-:Y:S01]  /*01d0*/  @!P0 IMAD.IADD R3, R3, 0x1, -R6 ;  /* 0x0000000103038824 */ /* 0x000fe200078e0a06 */
[----:B------:R-:W-:-:S04]  /*01e0*/  ISETP.NE.AND P0, PT, R8, RZ, PT ;  /* 0x000000ff0800720c */ /* 0x000fc80003f05270 */
[----:B------:R-:W-:-:S13]  /*01f0*/  ISETP.GT.U32.AND P1, PT, R6, R3, PT ;  /* 0x000000030600720c */ /* 0x000fda0003f24070 */
[----:B------:R-:W-:-:S05]  /*0200*/  @!P1 IMAD.IADD R3, R3, 0x1, -R6 ;  /* 0x0000000103039824 */ /* 0x000fca00078e0a06 */
[----:B------:R-:W-:Y:S02]  /*0210*/  @!P2 IADD3 R3, PT, PT, -R3, RZ, RZ ;  /* 0x000000ff0303a210 */ /* 0x000fe40007ffe1ff */
[----:B------:R-:W-:-:S05]  /*0220*/  @!P0 LOP3.LUT R3, RZ, R8, RZ, 0x33, !PT ;  /* 0x00000008ff038212 */ /* 0x000fca00078e33ff */
[----:B-1----:R-:W-:-:S06]  /*0230*/  IMAD.WIDE R4, R3, 0x4, R4 ;  /* 0x0000000403047825 */ /* 0x002fcc00078e0204 */
[----:B0-----:R-:W2:Y:S01]  /*0240*/  LDG.E R4, desc[UR4][R4.64] ;  /* 0x0000000404047981 */ /* 0x001ea2000c1e1900 */
[----:B------:R-:W-:Y:S01]  /*0250*/  BSSY.RECONVERGENT B0, `(.L_x_11) ;  /* 0x000000d000007945 */ /* 0x000fe20003800200 */
[----:B--2---:R-:W-:-:S04]  /*0260*/  FADD R6, R4, UR6 ;  /* 0x0000000604067e21 */ /* 0x004fc80008000000 */
[----:B------:R-:W-:Y:S01]  /*0270*/  VIADD R0, R6, 0xf3000000 ;  /* 0xf300000006007836 */ /* 0x000fe20000000000 */
[----:B------:R0:W1:Y:S04]  /*0280*/  MUFU.RSQ R9, R6 ;  /* 0x0000000600097308 */ /* 0x0000680000001400 */
[----:B------:R-:W-:-:S13]  /*0290*/  ISETP.GT.U32.AND P0, PT, R0, 0x727fffff, PT ;  /* 0x727fffff0000780c */ /* 0x000fda0003f04070 */
[----:B01----:R-:W-:Y:S05]  /*02a0*/  @!P0 BRA `(.L_x_12) ;  /* 0x00000000000c8947 */ /* 0x003fea0003800000 */
[----:B------:R-:W-:-:S07]  /*02b0*/  MOV R9, 0x2d0 ;  /* 0x000002d000097802 */ /* 0x000fce0000000f00 */
[----:B------:R-:W-:Y:S05]  /*02c0*/  CALL.REL.NOINC `($__internal_1_$__cuda_sm20_sqrt_rn_f32_slowpath) ;  /* 0x0000000000747944 */ /* 0x000fea0003c00000 */
[----:B------:R-:W-:Y:S05]  /*02d0*/  BRA `(.L_x_13) ;  /* 0x0000000000107947 */ /* 0x000fea0003800000 */
.L_x_12:
[----:B------:R-:W-:Y:S01]  /*02e0*/  FMUL.FTZ R7, R6, R9 ;  /* 0x0000000906077220 */ /* 0x000fe20000410000 */
[----:B------:R-:W-:-:S03]  /*02f0*/  FMUL.FTZ R4, R9, 0.5 ;  /* 0x3f00000009047820 */ /* 0x000fc60000410000 */
[----:B------:R-:W-:-:S04]  /*0300*/  FFMA R0, -R7, R7, R6 ;  /* 0x0000000707007223 */ /* 0x000fc80000000106 */
[----:B------:R-:W-:-:S07]  /*0310*/  FFMA R7, R0, R4, R7 ;  /* 0x0000000400077223 */ /* 0x000fce0000000007 */
.L_x_13:
[----:B------:R-:W-:Y:S05]  /*0320*/  BSYNC.RECONVERGENT B0 ;  /* 0x0000000000007941 */ /* 0x000fea0003800200 */
.L_x_11:
[----:B------:R-:W0:Y:S02]  /*0330*/  LDC.64 R4, c[0x0][0x388] ;  /* 0x0000e200ff047b82 */ /* 0x000e240000000a00 */
[----:B0-----:R-:W-:-:S05]  /*0340*/  IMAD.WIDE R4, R3, 0x4, R4 ;  /* 0x0000000403047825 */ /* 0x001fca00078e0204 */
[----:B------:R-:W2:Y:S01]  /*0350*/  LDG.E R0, desc[UR4][R4.64] ;  /* 0x0000000404007981 */ /* 0x000ea2000c1e1900 */
[----:B------:R-:W0:Y:S01]  /*0360*/  MUFU.RCP R6, R7 ;  /* 0x0000000700067308 */ /* 0x000e220000001000 */
[----:B------:R-:W-:Y:S01]  /*0370*/  BSSY.RECONVERGENT B0, `(.L_x_14) ;  /* 0x000000c000007945 */ /* 0x000fe20003800200 */
[----:B0-----:R-:W-:-:S04]  /*0380*/  FFMA R3, R6, -R7, 1 ;  /* 0x3f80000006037423 */ /* 0x001fc80000000807 */
[----:B------:R-:W-:Y:S02]  /*0390*/  FFMA R3, R6, R3, R6 ;  /* 0x0000000306037223 */ /* 0x000fe40000000006 */
[----:B--2---:R-:W0:Y:S02]  /*03a0*/  FCHK P0, R0, R7 ;  /* 0x0000000700007302 */ /* 0x004e240000000000 */
[----:B------:R-:W-:-:S04]  /*03b0*/  FFMA R6, R0, R3, RZ ;  /* 0x0000000300067223 */ /* 0x000fc800000000ff */
[----:B------:R-:W-:-:S04]  /*03c0*/  FFMA R8, R6, -R7, R0 ;  /* 0x8000000706087223 */ /* 0x000fc80000000000 */
[----:B------:R-:W-:Y:S01]  /*03d0*/  FFMA R6, R3, R8, R6 ;  /* 0x0000000803067223 */ /* 0x000fe20000000006 */
[----:B0-----:R-:W-:Y:S06]  /*03e0*/  @!P0 BRA `(.L_x_15) ;  /* 0x0000000000108947 */ /* 0x001fec0003800000 */
[----:B------:R-:W-:Y:S01]  /*03f0*/  IMAD.MOV.U32 R3, RZ, RZ, R7 ;  /* 0x000000ffff037224 */ /* 0x000fe200078e0007 */
[----:B------:R-:W-:-:S07]  /*0400*/  MOV R4, 0x420 ;  /* 0x0000042000047802 */ /* 0x000fce0000000f00 */
[----:B------:R-:W-:Y:S05]  /*0410*/  CALL.REL.NOINC `($__internal_2_$__cuda_sm3x_div_rn_noftz_f32_slowpath) ;  /* 0x0000000000807944 */ /* 0x000fea0003c00000 */
[----:B------:R-:W-:-:S07]  /*0420*/  IMAD.MOV.U32 R6, RZ, RZ, R0 ;  /* 0x000000ffff067224 */ /* 0x000fce00078e0000 */
.L_x_15:
[----:B------:R-:W-:Y:S05]  /*0430*/  BSYNC.RECONVERGENT B0 ;  /* 0x0000000000007941 */ /* 0x000fea0003800200 */
.L_x_14:
[----:B------:R-:W0:Y:S02]  /*0440*/  LDC.64 R4, c[0x0][0x380] ;  /* 0x0000e000ff047b82 */ /* 0x000e240000000a00 */
[----:B0-----:R-:W-:-:S05]  /*0450*/  IMAD.WIDE R2, R2, 0x4, R4 ;  /* 0x0000000402027825 */ /* 0x001fca00078e0204 */
[----:B------:R-:W2:Y:S02]  /*0460*/  LDG.E R5, desc[UR4][R2.64] ;  /* 0x0000000402057981 */ /* 0x000ea4000c1e1900 */
[----:B--2---:R-:W-:-:S05]  /*0470*/  FMUL R5, R5, R6 ;  /* 0x0000000605057220 */ /* 0x004fca0000400000 */
[----:B------:R-:W-:Y:S01]  /*0480*/  STG.E desc[UR4][R2.64], R5 ;  /* 0x0000000502007986 */ /* 0x000fe2000c101904 */
[----:B------:R-:W-:Y:S05]  /*0490*/  EXIT ;  /* 0x000000000000794d */ /* 0x000fea0003800000 */
        .weak           $__internal_1_$__cuda_sm20_sqrt_rn_f32_slowpath
        .type           $__internal_1_$__cuda_sm20_sqrt_rn_f32_slowpath,@function
        .size           $__internal_1_$__cuda_sm20_sqrt_rn_f32_slowpath,($__internal_2_$__cuda_sm3x_div_rn_noftz_f32_slowpath - $__internal_1_$__cuda_sm20_sqrt_rn_f32_slowpath)
$__internal_1_$__cuda_sm20_sqrt_rn_f32_slowpath:
[----:B------:R-:W-:-:S13]  /*04a0*/  LOP3.LUT P0, RZ, R6, 0x7fffffff, RZ, 0xc0, !PT ;  /* 0x7fffffff06ff7812 */ /* 0x000fda000780c0ff */
[----:B------:R-:W-:Y:S01]  /*04b0*/  @!P0 MOV R4, R6 ;  /* 0x0000000600048202 */ /* 0x000fe20000000f00 */
[----:B------:R-:W-:Y:S06]  /*04c0*/  @!P0 BRA `(.L_x_16) ;  /* 0x0000000000448947 */ /* 0x000fec0003800000 */
[----:B------:R-:W-:Y:S01]  /*04d0*/  FSETP.GEU.FTZ.AND P0, PT, R6, RZ, PT ;  /* 0x000000ff0600720b */ /* 0x000fe20003f1e000 */
[----:B------:R-:W-:-:S12]  /*04e0*/  IMAD.MOV.U32 R0, RZ, RZ, R6 ;  /* 0x000000ffff007224 */ /* 0x000fd800078e0006 */
[----:B------:R-:W-:Y:S01]  /*04f0*/  @!P0 IMAD.MOV.U32 R4, RZ, RZ, 0x7fffffff ;  /* 0x7fffffffff048424 */ /* 0x000fe200078e00ff */
[----:B------:R-:W-:Y:S06]  /*0500*/  @!P0 BRA `(.L_x_16) ;  /* 0x0000000000348947 */ /* 0x000fec0003800000 */
[----:B------:R-:W-:-:S13]  /*0510*/  FSETP.GTU.FTZ.AND P0, PT, |R0|, +INF , PT ;  /* 0x7f8000000000780b */ /* 0x000fda0003f1c200 */
[----:B------:R-:W-:Y:S01]  /*0520*/  @P0 FADD.FTZ R4, R0, 1 ;  /* 0x3f80000000040421 */ /* 0x000fe20000010000 */
[----:B------:R-:W-:Y:S06]  /*0530*/  @P0 BRA `(.L_x_16) ;  /* 0x0000000000280947 */ /* 0x000fec0003800000 */
[----:B------:R-:W-:-:S13]  /*0540*/  FSETP.NEU.FTZ.AND P0, PT, |R0|, +INF , PT ;  /* 0x7f8000000000780b */ /* 0x000fda0003f1d200 */
[----:B------:R-:W-:-:S04]  /*0550*/  @P0 FFMA R5, R0, 1.84467440737095516160e+19, RZ ;  /* 0x5f80000000050823 */ /* 0x000fc800000000ff */
[----:B------:R-:W0:Y:S02]  /*0560*/  @P0 MUFU.RSQ R4, R5 ;  /* 0x0000000500040308 */ /* 0x000e240000001400 */
[----:B0-----:R-:W-:Y:S01]  /*0570*/  @P0 FMUL.FTZ R6, R5, R4 ;  /* 0x0000000405060220 */ /* 0x001fe20000410000 */
[----:B------:R-:W-:Y:S01]  /*0580*/  @P0 FMUL.FTZ R8, R4, 0.5 ;  /* 0x3f00000004080820 */ /* 0x000fe20000410000 */
[----:B------:R-:W-:Y:S02]  /*0590*/  @!P0 IMAD.MOV.U32 R4, RZ, RZ, R0 ;  /* 0x000000ffff048224 */ /* 0x000fe400078e0000 */
[----:B------:R-:W-:-:S04]  /*05a0*/  @P0 FADD.FTZ R7, -R6, -RZ ;  /* 0x800000ff06070221 */ /* 0x000fc80000010100 */
[----:B------:R-:W-:-:S04]  /*05b0*/  @P0 FFMA R7, R6, R7, R5 ;  /* 0x0000000706070223 */ /* 0x000fc80000000005 */
[----:B------:R-:W-:-:S04]  /*05c0*/  @P0 FFMA R7, R7, R8, R6 ;  /* 0x0000000807070223 */ /* 0x000fc80000000006 */
[----:B------:R-:W-:-:S07]  /*05d0*/  @P0 FMUL.FTZ R4, R7, 2.3283064365386962891e-10 ;  /* 0x2f80000007040820 */ /* 0x000fce0000410000 */
.L_x_16:
[----:B------:R-:W-:Y:S01]  /*05e0*/  MOV R7, R4 ;  /* 0x0000000400077202 */ /* 0x000fe20000000f00 */
[----:B------:R-:W-:Y:S02]  /*05f0*/  IMAD.MOV.U32 R4, RZ, RZ, R9 ;  /* 0x000000ffff047224 */ /* 0x000fe400078e0009 */
[----:B------:R-:W-:-:S04]  /*0600*/  IMAD.MOV.U32 R5, RZ, RZ, 0x0 ;  /* 0x00000000ff057424 */ /* 0x000fc800078e00ff */
[----:B------:R-:W-:Y:S05]  /*0610*/  RET.REL.NODEC R4 `(_Z19update_error_for_bnPfS_S_fii) ;  /* 0xfffffff804787950 */ /* 0x000fea0003c3ffff */
        .weak           $__internal_2_$__cuda_sm3x_div_rn_noftz_f32_slowpath
        .type           $__internal_2_$__cuda_sm3x_div_rn_noftz_f32_slowpath,@function
        .size           $__internal_2_$__cuda_sm3x_div_rn_noftz_f32_slowpath,(.L_x_116 - $__internal_2_$__cuda_sm3x_div_rn_noftz_f32_slowpath)
$__internal_2_$__cuda_sm3x_div_rn_noftz_f32_slowpath:
[----:B------:R-:W-:Y:S01]  /*0620*/  SHF.R.U32.HI R6, RZ, 0x17, R3 ;  /* 0x00000017ff067819 */ /* 0x000fe20000011603 */
[----:B------:R-:W-:Y:S01]  /*0630*/  BSSY.RECONVERGENT B1, `(.L_x_17) ;  /* 0x0000063000017945 */ /* 0x000fe20003800200 */
[--C-:B------:R-:W-:Y:S02]  /*0640*/  SHF.R.U32.HI R5, RZ, 0x17, R0.reuse ;  /* 0x00000017ff057819 */ /* 0x100fe40000011600 */
[----:B------:R-:W-:Y:S02]  /*0650*/  LOP3.LUT R11, R6, 0xff, RZ, 0xc0, !PT ;  /* 0x000000ff060b7812 */ /* 0x000fe400078ec0ff */
[----:B------:R-:W-:Y:S01]  /*0660*/  LOP3.LUT R8, R5, 0xff, RZ, 0xc0, !PT ;  /* 0x000000ff05087812 */ /* 0x000fe200078ec0ff */
[----:B------:R-:W-:Y:S02]  /*0670*/  IMAD.MOV.U32 R5, RZ, RZ, R0 ;  /* 0x000000ffff057224 */ /* 0x000fe400078e0000 */
[----:B------:R-:W-:Y:S01]  /*0680*/  VIADD R9, R11, 0xffffffff ;  /* 0xffffffff0b097836 */ /* 0x000fe20000000000 */
[----:B------:R-:W-:-:S04]  /*0690*/  IADD3 R7, PT, PT, R8, -0x1, RZ ;  /* 0xffffffff08077810 */ /* 0x000fc80007ffe0ff */
[----:B------:R-:W-:-:S04]  /*06a0*/  ISETP.GT.U32.AND P0, PT, R9, 0xfd, PT ;  /* 0x000000fd0900780c */ /* 0x000fc80003f04070 */
[----:B------:R-:W-:-:S13]  /*06b0*/  ISETP.GT.U32.OR P0, PT, R7, 0xfd, P0 ;  /* 0x000000fd0700780c */ /* 0x000fda0000704470 */
[----:B------:R-:W-:Y:S01]  /*06c0*/  @!P0 IMAD.MOV.U32 R6, RZ, RZ, RZ ;  /* 0x000000ffff068224 */ /* 0x000fe200078e00ff */
[----:B------:R-:W-:Y:S06]  /*06d0*/  @!P0 BRA `(.L_x_18) ;  /* 0x00000000005c8947 */ /* 0x000fec0003800000 */
[----:B------:R-:W-:Y:S02]  /*06e0*/  FSETP.GTU.FTZ.AND P1, PT, |R3|, +INF , PT ;  /* 0x7f8000000300780b */ /* 0x000fe40003f3c200 */
[----:B------:R-:W-:-:S04]  /*06f0*/  FSETP.GTU.FTZ.AND P0, PT, |R0|, +INF , PT ;  /* 0x7f8000000000780b */ /* 0x000fc80003f1c200 */
[----:B------:R-:W-:-:S13]  /*0700*/  PLOP3.LUT P0, PT, P0, P1, PT, 0xf8, 0x8f ;  /* 0x00000000008f781c */ /* 0x000fda0000703f70 */
[----:B------:R-:W-:Y:S05]  /*0710*/  @P0 BRA `(.L_x_19) ;  /* 0x00000004004c0947 */ /* 0x000fea0003800000 */
[----:B------:R-:W-:-:S13]  /*0720*/  LOP3.LUT P0, RZ, R3, 0x7fffffff, R5, 0xc8, !PT ;  /* 0x7fffffff03ff7812 */ /* 0x000fda000780c805 */
[----:B------:R-:W-:Y:S05]  /*0730*/  @!P0 BRA `(.L_x_20) ;  /* 0x00000004003c8947 */ /* 0x000fea0003800000 */
[C---:B------:R-:W-:Y:S02]  /*0740*/  FSETP.NEU.FTZ.AND P2, PT, |R0|.reuse, +INF , PT ;  /* 0x7f8000000000780b */ /* 0x040fe40003f5d200 */
[----:B------:R-:W-:Y:S02]  /*0750*/  FSETP.NEU.FTZ.AND P1, PT, |R3|, +INF , PT ;  /* 0x7f8000000300780b */ /* 0x000fe40003f3d200 */
[----:B------:R-:W-:-:S11]  /*0760*/  FSETP.NEU.FTZ.AND P0, PT, |R0|, +INF , PT ;  /* 0x7f8000000000780b */ /* 0x000fd60003f1d200 */
[----:B------:R-:W-:Y:S05]  /*0770*/  @!P1 BRA !P2, `(.L_x_20) ;  /* 0x00000004002c9947 */ /* 0x000fea0005000000 */
[----:B------:R-:W-:-:S04]  /*0780*/  LOP3.LUT P2, RZ, R5, 0x7fffffff, RZ, 0xc0, !PT ;  /* 0x7fffffff05ff7812 */ /* 0x000fc8000784c0ff */
[----:B------:R-:W-:-:S13]  /*0790*/  PLOP3.LUT P1, PT, P1, P2, PT, 0x2f, 0xf2 ;  /* 0x0000000000f2781c */ /* 0x000fda0000f24577 */
[----:B------:R-:W-:Y:S05]  /*07a0*/  @P1 BRA `(.L_x_21) ;  /* 0x0000000400181947 */ /* 0x000fea0003800000 */
[----:B------:R-:W-:-:S04]  /*07b0*/  LOP3.LUT P1, RZ, R3, 0x7fffffff, RZ, 0xc0, !PT ;  /* 0x7fffffff03ff7812 */ /* 0x000fc8000782c0ff */
[----:B------:R-:W-:-:S13]  /*07c0*/  PLOP3.LUT P0, PT, P0, P1, PT, 0x2f, 0xf2 ;  /* 0x0000000000f2781c */ /* 0x000fda0000702577 */
[----:B------:R-:W-:Y:S05]  /*07d0*/  @P0 BRA `(.L_x_22) ;  /* 0x0000000400000947 */ /* 0x000fea0003800000 */
[----:B------:R-:W-:Y:S02]  /*07e0*/  ISETP.GE.AND P0, PT, R7, RZ, PT ;  /* 0x000000ff0700720c */ /* 0x000fe40003f06270 */
[----:B------:R-:W-:-:S11]  /*07f0*/  ISETP.GE.AND P1, PT, R9, RZ, PT ;  /* 0x000000ff0900720c */ /* 0x000fd60003f26270 */
[----:B------:R-:W-:Y:S01]  /*0800*/  @P0 IMAD.MOV.U32 R6, RZ, RZ, RZ ;  /* 0x000000ffff060224 */ /* 0x000fe200078e00ff */
[----:B------:R-:W-:Y:S01]  /*0810*/  @!P0 MOV R6, 0xffffffc0 ;  /* 0xffffffc000068802 */ /* 0x000fe20000000f00 */
[----:B------:R-:W-:Y:S01]  /*0820*/  @!P0 FFMA R5, R0, 1.84467440737095516160e+19, RZ ;  /* 0x5f80000000058823 */ /* 0x000fe200000000ff */
[----:B------:R-:W-:-:S03]  /*0830*/  @!P1 FFMA R3, R3, 1.84467440737095516160e+19, RZ ;  /* 0x5f80000003039823 */ /* 0x000fc600000000ff */
[----:B------:R-:W-:-:S07]  /*0840*/  @!P1 VIADD R6, R6, 0x40 ;  /* 0x0000004006069836 */ /* 0x000fce0000000000 */
.L_x_18:
[----:B------:R-:W-:Y:S01]  /*0850*/  LEA R0, R11, 0xc0800000, 0x17 ;  /* 0xc08000000b007811 */ /* 0x000fe200078eb8ff */
[----:B------:R-:W-:Y:S01]  /*0860*/  VIADD R8, R8, 0xffffff81 ;  /* 0xffffff8108087836 */ /* 0x000fe20000000000 */
[----:B------:R-:W-:Y:S03]  /*0870*/  BSSY.RECONVERGENT B2, `(.L_x_23) ;  /* 0x0000035000027945 */ /* 0x000fe60003800200 */
[----:B------:R-:W-:Y:S02]  /*0880*/  IMAD.IADD R3, R3, 0x1, -R0 ;  /* 0x0000000103037824 */ /* 0x000fe400078e0a00 */
[----:B------:R-:W-:Y:S02]  /*0890*/  IMAD R0, R8, -0x800000, R5 ;  /* 0xff80000008007824 */ /* 0x000fe400078e0205 */
[----:B------:R-:W0:Y:S01]  /*08a0*/  MUFU.RCP R7, R3 ;  /* 0x0000000300077308 */ /* 0x000e220000001000 */
[----:B------:R-:W-:-:S04]  /*08b0*/  FADD.FTZ R9, -R3, -RZ ;  /* 0x800000ff03097221 */ /* 0x000fc80000010100 */
[----:B0-----:R-:W-:-:S04]  /*08c0*/  FFMA R10, R7, R9, 1 ;  /* 0x3f800000070a7423 */ /* 0x001fc80000000009 */
[----:B------:R-:W-:-:S04]  /*08d0*/  FFMA R12, R7, R10, R7 ;  /* 0x0000000a070c7223 */ /* 0x000fc80000000007 */
[----:B------:R-:W-:-:S04]  /*08e0*/  FFMA R5, R0, R12, RZ ;  /* 0x0000000c00057223 */ /* 0x000fc800000000ff */
[----:B------:R-:W-:-:S04]  /*08f0*/  FFMA R10, R9, R5, R0 ;  /* 0x00000005090a7223 */ /* 0x000fc80000000000 */
[----:B------:R-:W-:Y:S01]  /*0900*/  FFMA R7, R12, R10, R5 ;  /* 0x0000000a0c077223 */ /* 0x000fe20000000005 */
[----:B------:R-:W-:-:S03]  /*0910*/  IADD3 R5, PT, PT, R8, 0x7f, -R11 ;  /* 0x0000007f08057810 */ /* 0x000fc60007ffe80b */
[----:B------:R-:W-:Y:S01]  /*0920*/  FFMA R10, R9, R7, R0 ;  /* 0x00000007090a7223 */ /* 0x000fe20000000000 */
[----:B------:R-:W-:-:S03]  /*0930*/  IADD3 R5, PT, PT, R5, R6, RZ ;  /* 0x0000000605057210 */ /* 0x000fc60007ffe0ff */
[----:B------:R-:W-:-:S05]  /*0940*/  FFMA R0, R12, R10, R7 ;  /* 0x0000000a0c007223 */ /* 0x000fca0000000007 */
[----:B------:R-:W-:-:S04]  /*0950*/  SHF.R.U32.HI R3, RZ, 0x17, R0 ;  /* 0x00000017ff037819 */ /* 0x000fc80000011600 */
[----:B------:R-:W-:-:S05]  /*0960*/  LOP3.LUT R3, R3, 0xff, RZ, 0xc0, !PT ;  /* 0x000000ff03037812 */ /* 0x000fca00078ec0ff */
[----:B------:R-:W-:-:S04]  /*0970*/  IMAD.IADD R9, R3, 0x1, R5 ;  /* 0x0000000103097824 */ /* 0x000fc800078e0205 */
[----:B------:R-:W-:-:S05]  /*0980*/  VIADD R3, R9, 0xffffffff ;  /* 0xffffffff09037836 */ /* 0x000fca0000000000 */
[----:B------:R-:W-:-:S13]  /*0990*/  ISETP.GE.U32.AND P0, PT, R3, 0xfe, PT ;  /* 0x000000fe0300780c */ /* 0x000fda0003f06070 */
[----:B------:R-:W-:Y:S05]  /*09a0*/  @!P0 BRA `(.L_x_24) ;  /* 0x0000000000808947 */ /* 0x000fea0003800000 */
[----:B------:R-:W-:-:S13]  /*09b0*/  ISETP.GT.AND P0, PT, R9, 0xfe, PT ;  /* 0x000000fe0900780c */ /* 0x000fda0003f04270 */
[----:B------:R-:W-:Y:S05]  /*09c0*/  @P0 BRA `(.L_x_25) ;  /* 0x00000000006c0947 */ /* 0x000fea0003800000 */
[----:B------:R-:W-:-:S13]  /*09d0*/  ISETP.GE.AND P0, PT, R9, 0x1, PT ;  /* 0x000000010900780c */ /* 0x000fda0003f06270 */
[----:B------:R-:W-:Y:S05]  /*09e0*/  @P0 BRA `(.L_x_26) ;  /* 0x0000000000740947 */ /* 0x000fea0003800000 */
[----:B------:R-:W-:Y:S02]  /*09f0*/  ISETP.GE.AND P0, PT, R9, -0x18, PT ;  /* 0xffffffe80900780c */ /* 0x000fe40003f06270 */
[----:B------:R-:W-:-:S11]  /*0a00*/  LOP3.LUT R0, R0, 0x80000000, RZ, 0xc0, !PT ;  /* 0x8000000000007812 */ /* 0x000fd600078ec0ff */
[----:B------:R-:W-:Y:S05]  /*0a10*/  @!P0 BRA `(.L_x_26) ;  /* 0x0000000000688947 */ /* 0x000fea0003800000 */
[CCC-:B------:R-:W-:Y:S01]  /*0a20*/  FFMA.RZ R3, R12.reuse, R10.reuse, R7.reuse ;  /* 0x0000000a0c037223 */ /* 0x1c0fe2000000c007 */
[C---:B------:R-:W-:Y:S01]  /*0a30*/  IADD3 R8, PT, PT, R9.reuse, 0x20, RZ ;  /* 0x0000002009087810 */ /* 0x040fe20007ffe0ff */
[CCC-:B------:R-:W-:Y:S01]  /*0a40*/  FFMA.RM R6, R12.reuse, R10.reuse, R7.reuse ;  /* 0x0000000a0c067223 */ /* 0x1c0fe20000004007 */
[----:B------:R-:W-:Y:S02]  /*0a50*/  ISETP.NE.AND P2, PT, R9, RZ, PT ;  /* 0x000000ff0900720c */ /* 0x000fe40003f45270 */
[----:B------:R-:W-:Y:S01]  /*0a60*/  LOP3.LUT R5, R3, 0x7fffff, RZ, 0xc0, !PT ;  /* 0x007fffff03057812 */ /* 0x000fe200078ec0ff */
[----:B------:R-:W-:Y:S01]  /*0a70*/  FFMA.RP R3, R12, R10, R7 ;  /* 0x0000000a0c037223 */ /* 0x000fe20000008007 */
[----:B------:R-:W-:Y:S01]  /*0a80*/  IMAD.MOV R7, RZ, RZ, -R9 ;  /* 0x000000ffff077224 */ /* 0x000fe200078e0a09 */
[----:B------:R-:W-:Y:S02]  /*0a90*/  ISETP.NE.AND P1, PT, R9, RZ, PT ;  /* 0x000000ff0900720c */ /* 0x000fe40003f25270 */
[----:B------:R-:W-:-:S02]  /*0aa0*/  LOP3.LUT R5, R5, 0x800000, RZ, 0xfc, !PT ;  /* 0x0080000005057812 */ /* 0x000fc400078efcff */
[----:B------:R-:W-:Y:S02]  /*0ab0*/  FSETP.NEU.FTZ.AND P0, PT, R3, R6, PT ;  /* 0x000000060300720b */ /* 0x000fe40003f1d000 */
[----:B------:R-:W-:Y:S02]  /*0ac0*/  SHF.L.U32 R8, R5, R8, RZ ;  /* 0x0000000805087219 */ /* 0x000fe400000006ff */
[----:B------:R-:W-:Y:S02]  /*0ad0*/  SEL R6, R7, RZ, P2 ;  /* 0x000000ff07067207 */ /* 0x000fe40001000000 */
[----:B------:R-:W-:Y:S02]  /*0ae0*/  ISETP.NE.AND P1, PT, R8, RZ, P1 ;  /* 0x000000ff0800720c */ /* 0x000fe40000f25270 */
[----:B------:R-:W-:Y:S02]  /*0af0*/  SHF.R.U32.HI R6, RZ, R6, R5 ;  /* 0x00000006ff067219 */ /* 0x000fe40000011605 */
[----:B------:R-:W-:-:S02]  /*0b00*/  PLOP3.LUT P0, PT, P0, P1, PT, 0xf8, 0x8f ;  /* 0x00000000008f781c */ /* 0x000fc40000703f70 */
[----:B------:R-:W-:Y:S02]  /*0b10*/  SHF.R.U32.HI R8, RZ, 0x1, R6 ;  /* 0x00000001ff087819 */ /* 0x000fe40000011606 */
[----:B------:R-:W-:-:S04]  /*0b20*/  SEL R3, RZ, 0x1, !P0 ;  /* 0x00000001ff037807 */ /* 0x000fc80004000000 */
[----:B------:R-:W-:-:S04]  /*0b30*/  LOP3.LUT R3, R3, 0x1, R8, 0xf8, !PT ;  /* 0x0000000103037812 */ /* 0x000fc800078ef808 */
[----:B------:R-:W-:-:S05]  /*0b40*/  LOP3.LUT R3, R3, R6, RZ, 0xc0, !PT ;  /* 0x0000000603037212 */ /* 0x000fca00078ec0ff */
[----:B------:R-:W-:-:S05]  /*0b50*/  IMAD.IADD R3, R8, 0x1, R3 ;  /* 0x0000000108037824 */ /* 0x000fca00078e0203 */
[----:B------:R-:W-:Y:S01]  /*0b60*/  LOP3.LUT R0, R3, R0, RZ, 0xfc, !PT ;  /* 0x0000000003007212 */ /* 0x000fe200078efcff */
[----:B------:R-:W-:Y:S06]  /*0b70*/  BRA `(.L_x_26) ;  /* 0x0000000000107947 */ /* 0x000fec0003800000 */
.L_x_25:
[----:B------:R-:W-:-:S04]  /*0b80*/  LOP3.LUT R0, R0, 0x80000000, RZ, 0xc0, !PT ;  /* 0x8000000000007812 */ /* 0x000fc800078ec0ff */
[----:B------:R-:W-:Y:S01]  /*0b90*/  LOP3.LUT R0, R0, 0x7f800000, RZ, 0xfc, !PT ;  /* 0x7f80000000007812 */ /* 0x000fe200078efcff */
[----:B------:R-:W-:Y:S06]  /*0ba0*/  BRA `(.L_x_26) ;  /* 0x0000000000047947 */ /* 0x000fec0003800000 */
.L_x_24:
[----:B------:R-:W-:-:S07]  /*0bb0*/  LEA R0, R5, R0, 0x17 ;  /* 0x0000000005007211 */ /* 0x000fce00078eb8ff */
.L_x_26:
[----:B------:R-:W-:Y:S05]  /*0bc0*/  BSYNC.RECONVERGENT B2 ;  /* 0x0000000000027941 */ /* 0x000fea0003800200 */
.L_x_23:
[----:B------:R-:W-:Y:S05]  /*0bd0*/  BRA `(.L_x_27) ;  /* 0x0000000000207947 */ /* 0x000fea0003800000 */
.L_x_22:
[----:B------:R-:W-:-:S04]  /*0be0*/  LOP3.LUT R0, R3, 0x80000000, R5, 0x48, !PT ;  /* 0x8000000003007812 */ /* 0x000fc800078e4805 */
[----:B------:R-:W-:Y:S01]  /*0bf0*/  LOP3.LUT R0, R0, 0x7f800000, RZ, 0xfc, !PT ;  /* 0x7f80000000007812 */ /* 0x000fe200078efcff */
[----:B------:R-:W-:Y:S06]  /*0c00*/  BRA `(.L_x_27) ;  /* 0x0000000000147947 */ /* 0x000fec0003800000 */
.L_x_21:
[----:B------:R-:W-:Y:S01]  /*0c10*/  LOP3.LUT R0, R3, 0x80000000, R5, 0x48, !PT ;  /* 0x8000000003007812 */ /* 0x000fe200078e4805 */
[----:B------:R-:W-:Y:S06]  /*0c20*/  BRA `(.L_x_27) ;  /* 0x00000000000c7947 */ /* 0x000fec0003800000 */
.L_x_20:
[----:B------:R-:W0:Y:S01]  /*0c30*/  MUFU.RSQ R0, -QNAN ;  /* 0xffc0000000007908 */ /* 0x000e220000001400 */
[----:B------:R-:W-:Y:S05]  /*0c40*/  BRA `(.L_x_27) ;  /* 0x0000000000047947 */ /* 0x000fea0003800000 */
.L_x_19:
[----:B------:R-:W-:-:S07]  /*0c50*/  FADD.FTZ R0, R0, R3 ;  /* 0x0000000300007221 */ /* 0x000fce0000010000 */
.L_x_27:
[----:B------:R-:W-:Y:S05]  /*0c60*/  BSYNC.RECONVERGENT B1 ;  /* 0x0000000000017941 */ /* 0x000fea0003800200 */
.L_x_17:
[----:B------:R-:W-:-:S04]  /*0c70*/  IMAD.MOV.U32 R5, RZ, RZ, 0x0 ;  /* 0x00000000ff057424 */ /* 0x000fc800078e00ff */
[----:B0-----:R-:W-:Y:S05]  /*0c80*/  RET.REL.NODEC R4 `(_Z19update_error_for_bnPfS_S_fii) ;  /* 0xfffffff004dc7950 */ /* 0x001fea0003c3ffff */
.L_x_28:
        /* <DEDUP_REMOVED lines=15> */
.L_x_116:


//--------------------- .text._Z23compute_bn_grad_batchedPfS_S_S_ii --------------------------
	.section	.text._Z23compute_bn_grad_batchedPfS_S_S_ii,"ax",@progbits
	.align	128
        .global         _Z23compute_bn_grad_batchedPfS_S_S_ii
        .type           _Z23compute_bn_grad_batchedPfS_S_S_ii,@function
        .size           _Z23compute_bn_grad_batchedPfS_S_S_ii,(.L_x_124 - _Z23compute_bn_grad_batchedPfS_S_S_ii)
        .other          _Z23compute_bn_grad_batchedPfS_S_S_ii,@"STO_CUDA_ENTRY STV_DEFAULT"
_Z23compute_bn_grad_batchedPfS_S_S_ii:
.text._Z23compute_bn_grad_batchedPfS_S_S_ii:
[----:B------:R-:W-:Y:S01]  /*0000*/  LDC R1, c[0x0][0x37c] ;  /* 0x0000df00ff017b82 */ /* 0x000fe20000000800 */
[----:B------:R-:W0:Y:S07]  /*0010*/  S2R R2, SR_TID.X ;  /* 0x0000000000027919 */ /* 0x000e2e0000002100 */
[----:B------:R-:W0:Y:S08]  /*0020*/  S2UR UR4, SR_CTAID.X ;  /* 0x00000000000479c3 */ /* 0x000e300000002500 */
[----:B------:R-:W0:Y:S08]  /*0030*/  LDC R3, c[0x0][0x360] ;  /* 0x0000d800ff037b82 */ /* 0x000e300000000800 */
[----:B------:R-:W1:Y:S01]  /*0040*/  LDC R0, c[0x0][0x3a4] ;  /* 0x0000e900ff007b82 */ /* 0x000e620000000800 */
[----:B0-----:R-:W-:-:S05]  /*0050*/  IMAD R3, R3, UR4, R2 ;  /* 0x0000000403037c24 */ /* 0x001fca000f8e0202 */
[----:B-1----:R-:W-:-:S13]  /*0060*/  ISETP.GE.AND P0, PT, R3, R0, PT ;  /* 0x000000000300720c */ /* 0x002fda0003f06270 */
[----:B------:R-:W-:Y:S05]  /*0070*/  @P0 EXIT ;  /* 0x000000000000094d */ /* 0x000fea0003800000 */
[----:B------:R-:W0:Y:S01]  /*0080*/  LDCU UR5, c[0x0][0x3a0] ;  /* 0x00007400ff0577ac */ /* 0x000e220008000800 */
[----:B------:R-:W-:Y:S01]  /*0090*/  HFMA2 R17, -RZ, RZ, 0, 0 ;  /* 0x00000000ff117431 */ /* 0x000fe200000001ff */
[----:B------:R-:W-:Y:S01]  /*00a0*/  MOV R23, RZ ;  /* 0x000000ff00177202 */ /* 0x000fe20000000f00 */
[----:B------:R-:W1:Y:S01]  /*00b0*/  LDCU.64 UR8, c[0x0][0x358] ;  /* 0x00006b00ff0877ac */ /* 0x000e620008000a00 */
[----:B0-----:R-:W-:-:S09]  /*00c0*/  UISETP.GE.AND UP0, UPT, UR5, 0x1, UPT ;  /* 0x000000010500788c */ /* 0x001fd2000bf06270 */
[----:B-1----:R-:W-:Y:S05]  /*00d0*/  BRA.U !UP0, `(.L_x_29) ;  /* 0x0000000d08687547 */ /* 0x002fea000b800000 */
[----:B------:R-:W-:Y:S01]  /*00e0*/  UISETP.GE.U32.AND UP1, UPT, UR5, 0x10, UPT ;  /* 0x000000100500788c */ /* 0x000fe2000bf26070 */
[----:B------:R-:W-:Y:S01]  /*00f0*/  MOV R23, RZ ;  /* 0x000000ff00177202 */ /* 0x000fe20000000f00 */
[----:B------:R-:W-:Y:S01]  /*0100*/  ULOP3.LUT UR6, UR5, 0xf, URZ, 0xc0, !UPT ;  /* 0x0000000f05067892 */ /* 0x000fe2000f8ec0ff */
[----:B------:R-:W-:Y:S01]  /*0110*/  MOV R17, RZ ;  /* 0x000000ff00117202 */ /* 0x000fe20000000f00 */
[----:B------:R-:W-:Y:S02]  /*0120*/  UMOV UR4, URZ ;  /* 0x000000ff00047c82 */ /* 0x000fe40008000000 */
[----:B------:R-:W-:-:S03]  /*0130*/  UISETP.NE.AND UP0, UPT, UR6, URZ, UPT ;  /* 0x000000ff0600728c */ /* 0x000fc6000bf05270 */
[----:B------:R-:W-:Y:S08]  /*0140*/  BRA.U !UP1, `(.L_x_30) ;  /* 0x0000000509a87547 */ /* 0x000ff0000b800000 */
[----:B------:R-:W-:Y:S01]  /*0150*/  HFMA2 R23, -RZ, RZ, 0, 0 ;  /* 0x00000000ff177431 */ /* 0x000fe200000001ff */
[----:B------:R-:W-:Y:S01]  /*0160*/  ULOP3.LUT UR4, UR5, 0x7ffffff0, URZ, 0xc0, !UPT ;  /* 0x7ffffff005047892 */ /* 0x000fe2000f8ec0ff */
[----:B------:R-:W-:-:S03]  /*0170*/  MOV R5, R3 ;  /* 0x0000000300057202 */ /* 0x000fc60000000f00 */
[----:B------:R-:W-:-:S12]  /*0180*/  UIADD3 UR7, UPT, UPT, -UR4, URZ, URZ ;  /* 0x000000ff04077290 */ /* 0x000fd8000fffe1ff */
.L_x_31:
[----:B------:R-:W0:Y:S08]  /*0190*/  LDC.64 R6, c[0x0][0x380] ;  /* 0x0000e000ff067b82 */ /* 0x000e300000000a00 */
[----:B------:R-:W1:Y:S01]  /*01a0*/  LDC.64 R8, c[0x0][0x388] ;  /* 0x0000e200ff087b82 */ /* 0x000e620000000a00 */
[----:B0-----:R-:W-:-:S05]  /*01b0*/  IMAD.WIDE R6, R5, 0x4, R6 ;  /* 0x0000000405067825 */ /* 0x001fca00078e0206 */
[----:B------:R-:W2:Y:S01]  /*01c0*/  LDG.E R16, desc[UR8][R6.64] ;  /* 0x0000000806107981 */ /* 0x000ea2000c1e1900 */
[----:B-1----:R-:W-:-:S04]  /*01d0*/  IMAD.WIDE R8, R5, 0x4, R8 ;  /* 0x0000000405087825 */ /* 0x002fc800078e0208 */
[C---:B------:R-:W-:Y:S01]  /*01e0*/  IMAD.WIDE R10, R0.reuse, 0x4, R6 ;  /* 0x00000004000a7825 */ /* 0x040fe200078e0206 */
[----:B------:R-:W3:Y:S03]  /*01f0*/  LDG.E R22, desc[UR8][R8.64] ;  /* 0x0000000808167981 */ /* 0x000ee6000c1e1900 */
[C---:B------:R-:W-:Y:S01]  /*0200*/  IMAD.WIDE R24, R0.reuse, 0x4, R8 ;  /* 0x0000000400187825 */ /* 0x040fe200078e0208 */
[----:B------:R0:W4:Y:S04]  /*0210*/  LDG.E R15, desc[UR8][R10.64] ;  /* 0x000000080a0f7981 */ /* 0x000128000c1e1900 */
[----:B------:R1:W5:Y:S01]  /*0220*/  LDG.E R14, desc[UR8][R24.64] ;  /* 0x00000008180e7981 */ /* 0x000362000c1e1900 */
[----:B0-----:R-:W-:-:S04]  /*0230*/  IMAD.WIDE R10, R0, 0x4, R10 ;  /* 0x00000004000a7825 */ /* 0x001fc800078e020a */
[C---:B-1----:R-:W-:Y:S01]  /*0240*/  IMAD.WIDE R24, R0.reuse, 0x4, R24 ;  /* 0x0000000400187825 */ /* 0x042fe200078e0218 */
[----:B------:R-:W5:Y:S04]  /*0250*/  LDG.E R21, desc[UR8][R10.64] ;  /* 0x000000080a157981 */ /* 0x000f68000c1e1900 */
[----:B------:R-:W5:Y:S01]  /*0260*/  LDG.E R12, desc[UR8][R24.64] ;  /* 0x00000008180c7981 */ /* 0x000f62000c1e1900 */
[----:B------:R-:W-:-:S04]  /*0270*/  IMAD.WIDE R26, R0, 0x4, R10 ;  /* 0x00000004001a7825 */ /* 0x000fc800078e020a */
[C---:B------:R-:W-:Y:S01]  /*0280*/  IMAD.WIDE R18, R0.reuse, 0x4, R24 ;  /* 0x0000000400127825 */ /* 0x040fe200078e0218 */
[----:B------:R0:W5:Y:S04]  /*0290*/  LDG.E R13, desc[UR8][R26.64] ;  /* 0x000000081a0d7981 */ /* 0x000168000c1e1900 */
[----:B------:R1:W5:Y:S01]  /*02a0*/  LDG.E R4, desc[UR8][R18.64] ;  /* 0x0000000812047981 */ /* 0x000362000c1e1900 */
[----:B------:R-:W-:-:S04]  /*02b0*/  IMAD.WIDE R8, R0, 0x4, R18 ;  /* 0x0000000400087825 */ /* 0x000fc800078e0212 */
[C---:B0-----:R-:W-:Y:S01]  /*02c0*/  IMAD.WIDE R26, R0.reuse, 0x4, R26 ;  /* 0x00000004001a7825 */ /* 0x041fe200078e021a */
[----:B------:R0:W5:Y:S04]  /*02d0*/  LDG.E R28, desc[UR8][R8.64] ;  /* 0x00000008081c7981 */ /* 0x000168000c1e1900 */
[----:B------:R-:W5:Y:S01]  /*02e0*/  LDG.E R7, desc[UR8][R26.64] ;  /* 0x000000081a077981 */ /* 0x000f62000c1e1900 */
[----:B-1----:R-:W-:-:S04]  /*02f0*/  IMAD.WIDE R18, R0, 0x4, R26 ;  /* 0x0000000400127825 */ /* 0x002fc800078e021a */
[C---:B------:R-:W-:Y:S01]  /*0300*/  IMAD.WIDE R10, R0.reuse, 0x4, R8 ;  /* 0x00000004000a7825 */ /* 0x040fe200078e0208 */
[----:B------:R-:W5:Y:S04]  /*0310*/  LDG.E R29, desc[UR8][R18.64] ;  /* 0x00000008121d7981 */ /* 0x000f68000c1e1900 */
[----:B------:R1:W5:Y:S01]  /*0320*/  LDG.E R6, desc[UR8][R10.64] ;  /* 0x000000080a067981 */ /* 0x000362000c1e1900 */
[----:B------:R-:W-:-:S05]  /*0330*/  IMAD.WIDE R24, R0, 0x4, R18 ;  /* 0x0000000400187825 */ /* 0x000fca00078e0212 */
[----:B------:R-:W5:Y:S01]  /*0340*/  LDG.E R2, desc[UR8][R24.64] ;  /* 0x0000000818027981 */ /* 0x000f62000c1e1900 */
[----:B0-----:R-:W-:-:S04]  /*0350*/  IMAD.WIDE R8, R0, 0x4, R24 ;  /* 0x0000000400087825 */ /* 0x001fc800078e0218 */
[----:B-1----:R-:W-:-:S04]  /*0360*/  IMAD.WIDE R10, R0, 0x4, R10 ;  /* 0x00000004000a7825 */ /* 0x002fc800078e020a */
[C---:B------:R-:W-:Y:S01]  /*0370*/  IMAD.WIDE R18, R0.reuse, 0x4, R8 ;  /* 0x0000000400127825 */ /* 0x040fe200078e0208 */
[----:B------:R0:W5:Y:S04]  /*0380*/  LDG.E R24, desc[UR8][R8.64] ;  /* 0x0000000808187981 */ /* 0x000168000c1e1900 */
[----:B------:R-:W5:Y:S01]  /*0390*/  LDG.E R26, desc[UR8][R10.64] ;  /* 0x000000080a1a7981 */ /* 0x000f62000c1e1900 */
[----:B0-----:R-:W-:-:S05]  /*03a0*/  IMAD.WIDE R8, R0, 0x4, R10 ;  /* 0x0000000400087825 */ /* 0x001fca00078e020a */
[----:B------:R-:W5:Y:S01]  /*03b0*/  LDG.E R27, desc[UR8][R8.64] ;  /* 0x00000008081b7981 */ /* 0x000f62000c1e1900 */
[C---:B--2---:R-:W-:Y:S01]  /*03c0*/  FADD R20, R16.reuse, R23 ;  /* 0x0000001710147221 */ /* 0x044fe20000000000 */
[----:B---3--:R-:W-:Y:S02]  /*03d0*/  FFMA R25, R16, R22, R17 ;  /* 0x0000001610197223 */ /* 0x008fe40000000011 */
[----:B------:R0:W2:Y:S01]  /*03e0*/  LDG.E R22, desc[UR8][R18.64] ;  /* 0x0000000812167981 */ /* 0x0000a2000c1e1900 */
[----:B------:R-:W-:-:S04]  /*03f0*/  IMAD.WIDE R16, R0, 0x4, R8 ;  /* 0x0000000400107825 */ /* 0x000fc800078e0208 */
[----:B----4-:R-:W-:Y:S01]  /*0400*/  FADD R23, R20, R15 ;  /* 0x0000000f14177221 */ /* 0x010fe20000000000 */
[----:B0-----:R-:W-:-:S04]  /*0410*/  IMAD.WIDE R18, R0, 0x4, R18 ;  /* 0x0000000400127825 */ /* 0x001fc800078e0212 */
[----:B-----5:R-:W-:Y:S02]  /*0420*/  FFMA R8, R15, R14, R25 ;  /* 0x0000000e0f087223 */ /* 0x020fe40000000019 */
[----:B------:R0:W3:Y:S01]  /*0430*/  LDG.E R25, desc[UR8][R16.64] ;  /* 0x0000000810197981 */ /* 0x0000e2000c1e1900 */
[----:B------:R-:W-:-:S03]  /*0440*/  IMAD.WIDE R10, R0, 0x4, R16 ;  /* 0x00000004000a7825 */ /* 0x000fc600078e0210 */
[----:B------:R-:W4:Y:S01]  /*0450*/  LDG.E R20, desc[UR8][R18.64] ;  /* 0x0000000812147981 */ /* 0x000f22000c1e1900 */
[----:B------:R-:W-:-:S04]  /*0460*/  IMAD.WIDE R14, R0, 0x4, R18 ;  /* 0x00000004000e7825 */ /* 0x000fc800078e0212 */
[----:B0-----:R-:W-:Y:S01]  /*0470*/  FADD R16, R23, R21 ;  /* 0x0000001517107221 */ /* 0x001fe20000000000 */
[----:B------:R-:W-:Y:S01]  /*0480*/  FFMA R21, R21, R12, R8 ;  /* 0x0000000c15157223 */ /* 0x000fe20000000008 */
[----:B------:R-:W5:Y:S01]  /*0490*/  LDG.E R23, desc[UR8][R10.64] ;  /* 0x000000080a177981 */ /* 0x000f62000c1e1900 */
[----:B------:R-:W-:-:S03]  /*04a0*/  IMAD.WIDE R8, R0, 0x4, R10 ;  /* 0x0000000400087825 */ /* 0x000fc600078e020a */
[----:B------:R0:W5:Y:S02]  /*04b0*/  LDG.E R12, desc[UR8][R14.64] ;  /* 0x000000080e0c7981 */ /* 0x000164000c1e1900 */
[----:B0-----:R-:W-:-:S04]  /*04c0*/  IMAD.WIDE R14, R0, 0x4, R14 ;  /* 0x00000004000e7825 */ /* 0x001fc800078e020e */
[----:B------:R-:W-:Y:S01]  /*04d0*/  FADD R11, R16, R13 ;  /* 0x0000000d100b7221 */ /* 0x000fe20000000000 */
[----:B------:R-:W-:Y:S01]  /*04e0*/  FFMA R13, R13, R4, R21 ;  /* 0x000000040d0d7223 */ /* 0x000fe20000000015 */
[C---:B------:R-:W-:Y:S01]  /*04f0*/  IMAD.WIDE R16, R0.reuse, 0x4, R8 ;  /* 0x0000000400107825 */ /* 0x040fe200078e0208 */
[----:B------:R-:W5:Y:S03]  /*0500*/  LDG.E R21, desc[UR8][R8.64] ;  /* 0x0000000808157981 */ /* 0x000f66000c1e1900 */
[----:B------:R-:W-:-:S04]  /*0510*/  IMAD.WIDE R18, R0, 0x4, R14 ;  /* 0x0000000400127825 */ /* 0x000fc800078e020e */
[----:B------:R-:W-:Y:S01]  /*0520*/  FFMA R28, R7, R28, R13 ;  /* 0x0000001c071c7223 */ /* 0x000fe2000000000d */
[----:B------:R-:W5:Y:S04]  /*0530*/  LDG.E R10, desc[UR8][R14.64] ;  /* 0x000000080e0a7981 */ /* 0x000f68000c1e1900 */
[----:B------:R0:W5:Y:S04]  /*0540*/  LDG.E R13, desc[UR8][R16.64] ;  /* 0x00000008100d7981 */ /* 0x000168000c1e1900 */
[----:B------:R1:W5:Y:S01]  /*0550*/  LDG.E R8, desc[UR8][R18.64] ;  /* 0x0000000812087981 */ /* 0x000362000c1e1900 */
[----:B------:R-:W-:Y:S01]  /*0560*/  FADD R4, R11, R7 ;  /* 0x000000070b047221 */ /* 0x000fe20000000000 */
[----:B0-----:R-:W-:-:S04]  /*0570*/  IMAD.WIDE R16, R0, 0x4, R16 ;  /* 0x0000000400107825 */ /* 0x001fc800078e0210 */
[C---:B-1----:R-:W-:Y:S01]  /*0580*/  IMAD.WIDE R18, R0.reuse, 0x4, R18 ;  /* 0x0000000400127825 */ /* 0x042fe200078e0212 */
[----:B------:R0:W5:Y:S03]  /*0590*/  LDG.E R11, desc[UR8][R16.64] ;  /* 0x00000008100b7981 */ /* 0x000166000c1e1900 */
[----:B------:R-:W-:Y:S01]  /*05a0*/  FFMA R7, R29, R6, R28 ;  /* 0x000000061d077223 */ /* 0x000fe2000000001c */
[----:B------:R-:W-:-:S04]  /*05b0*/  IMAD.WIDE R14, R0, 0x4, R18 ;  /* 0x00000004000e7825 */ /* 0x000fc800078e0212 */
[----:B------:R-:W-:Y:S01]  /*05c0*/  FADD R29, R4, R29 ;  /* 0x0000001d041d7221 */ /* 0x000fe20000000000 */
[----:B------:R1:W5:Y:S01]  /*05d0*/  LDG.E R6, desc[UR8][R18.64] ;  /* 0x0000000812067981 */ /* 0x000362000c1e1900 */
[----:B0-----:R-:W-:-:S03]  /*05e0*/  IMAD.WIDE R16, R0, 0x4, R16 ;  /* 0x0000000400107825 */ /* 0x001fc600078e0210 */
[----:B------:R0:W5:Y:S04]  /*05f0*/  LDG.E R4, desc[UR8][R14.64] ;  /* 0x000000080e047981 */ /* 0x000168000c1e1900 */
[----:B------:R-:W5:Y:S01]  /*0600*/  LDG.E R9, desc[UR8][R16.64] ;  /* 0x0000000810097981 */ /* 0x000f62000c1e1900 */
[----:B-1----:R-:W-:-:S04]  /*0610*/  IMAD.WIDE R18, R0, 0x4, R16 ;  /* 0x0000000400127825 */ /* 0x002fc800078e0210 */
[----:B0-----:R-:W-:-:S05]  /*0620*/  IMAD.WIDE R14, R0, 0x4, R14 ;  /* 0x00000004000e7825 */ /* 0x001fca00078e020e */
[----:B------:R-:W5:Y:S04]  /*0630*/  LDG.E R28, desc[UR8][R14.64] ;  /* 0x000000080e1c7981 */ /* 0x000f68000c1e1900 */
[----:B------:R0:W5:Y:S02]  /*0640*/  LDG.E R15, desc[UR8][R18.64] ;  /* 0x00000008120f7981 */ /* 0x000164000c1e1900 */
[----:B0-----:R-:W-:-:S06]  /*0650*/  IMAD.WIDE R18, R0, 0x4, R18 ;  /* 0x0000000400127825 */ /* 0x001fcc00078e0212 */
[----:B------:R-:W5:Y:S01]  /*0660*/  LDG.E R19, desc[UR8][R18.64] ;  /* 0x0000000812137981 */ /* 0x000f62000c1e1900 */
[----:B------:R-:W-:Y:S01]  /*0670*/  FFMA R7, R2, R26, R7 ;  /* 0x0000001a02077223 */ /* 0x000fe20000000007 */
[----:B------:R-:W-:-:S03]  /*0680*/  FADD R29, R29, R2 ;  /* 0x000000021d1d7221 */ /* 0x000fc60000000000 */
[----:B------:R-:W-:Y:S01]  /*0690*/  FFMA R7, R24, R27, R7 ;  /* 0x0000001b18077223 */ /* 0x000fe20000000007 */
[----:B------:R-:W-:Y:S01]  /*06a0*/  FADD R29, R29, R24 ;  /* 0x000000181d1d7221 */ /* 0x000fe20000000000 */
[----:B------:R-:W-:-:S04]  /*06b0*/  UIADD3 UR7, UPT, UPT, UR7, 0x10, URZ ;  /* 0x0000001007077890 */ /* 0x000fc8000fffe0ff */
[----:B------:R-:W-:Y:S01]  /*06c0*/  UISETP.NE.AND UP1, UPT, UR7, URZ, UPT ;  /* 0x000000ff0700728c */ /* 0x000fe2000bf25270 */
[----:B------:R-:W-:Y:S01]  /*06d0*/  LEA R5, R0, R5, 0x4 ;  /* 0x0000000500057211 */ /* 0x000fe200078e20ff */
[----:B--2---:R-:W-:Y:S01]  /*06e0*/  FADD R29, R29, R22 ;  /* 0x000000161d1d7221 */ /* 0x004fe20000000000 */
[----:B---3--:R-:W-:-:S03]  /*06f0*/  FFMA R7, R22, R25, R7 ;  /* 0x0000001916077223 */ /* 0x008fc60000000007 */
[----:B----4-:R-:W-:Y:S01]  /*0700*/  FADD R29, R29, R20 ;  /* 0x000000141d1d7221 */ /* 0x010fe20000000000 */
[----:B-----5:R-:W-:-:S03]  /*0710*/  FFMA R7, R20, R23, R7 ;  /* 0x0000001714077223 */ /* 0x020fc60000000007 */
[----:B------:R-:W-:Y:S01]  /*0720*/  FADD R29, R29, R12 ;  /* 0x0000000c1d1d7221 */ /* 0x000fe20000000000 */
[----:B------:R-:W-:-:S03]  /*0730*/  FFMA R7, R12, R21, R7 ;  /* 0x000000150c077223 */ /* 0x000fc60000000007 */
[----:B------:R-:W-:Y:S01]  /*0740*/  FADD R29, R29, R10 ;  /* 0x0000000a1d1d7221 */ /* 0x000fe20000000000 */
[----:B------:R-:W-:-:S03]  /*0750*/  FFMA R7, R10, R13, R7 ;  /* 0x0000000d0a077223 */ /* 0x000fc60000000007 */
[----:B------:R-:W-:Y:S01]  /*0760*/  FADD R29, R29, R8 ;  /* 0x000000081d1d7221 */ /* 0x000fe20000000000 */
[----:B------:R-:W-:-:S03]  /*0770*/  FFMA R7, R8, R11, R7 ;  /* 0x0000000b08077223 */ /* 0x000fc60000000007 */
[----:B------:R-:W-:-:S04]  /*0780*/  FADD R29, R29, R6 ;  /* 0x000000061d1d7221 */ /* 0x000fc80000000000 */
[----:B------:R-:W-:Y:S01]  /*0790*/  FADD R29, R29, R4 ;  /* 0x000000041d1d7221 */ /* 0x000fe20000000000 */
[----:B------:R-:W-:-:S03]  /*07a0*/  FFMA R7, R6, R9, R7 ;  /* 0x0000000906077223 */ /* 0x000fc60000000007 */
[----:B------:R-:W-:Y:S01]  /*07b0*/  FADD R23, R29, R28 ;  /* 0x0000001c1d177221 */ /* 0x000fe20000000000 */
[----:B------:R-:W-:-:S04]  /*07c0*/  FFMA R7, R4, R15, R7 ;  /* 0x0000000f04077223 */ /* 0x000fc80000000007 */
[----:B------:R-:W-:Y:S01]  /*07d0*/  FFMA R17, R28, R19, R7 ;  /* 0x000000131c117223 */ /* 0x000fe20000000007 */
[----:B------:R-:W-:Y:S06]  /*07e0*/  BRA.U UP1, `(.L_x_31) ;  /* 0xfffffff901687547 */ /* 0x000fec000b83ffff */
.L_x_30:
[----:B------:R-:W-:Y:S05]  /*07f0*/  BRA.U !UP0, `(.L_x_29) ;  /* 0x0000000508a07547 */ /* 0x000fea000b800000 */
[----:B------:R-:W-:Y:S02]  /*0800*/  UISETP.GE.U32.AND UP0, UPT, UR6, 0x8, UPT ;  /* 0x000000080600788c */ /* 0x000fe4000bf06070 */
[----:B------:R-:W-:-:S04]  /*0810*/  ULOP3.LUT UR7, UR5, 0x7, URZ, 0xc0, !UPT ;  /* 0x0000000705077892 */ /* 0x000fc8000f8ec0ff */
[----:B------:R-:W-:-:S03]  /*0820*/  UISETP.NE.AND UP1, UPT, UR7, URZ, UPT ;  /* 0x000000ff0700728c */ /* 0x000fc6000bf25270 */
[----:B------:R-:W-:Y:S08]  /*0830*/  BRA.U !UP0, `(.L_x_32) ;  /* 0x0000000108d07547 */ /* 0x000ff0000b800000 */
[----:B------:R-:W0:Y:S01]  /*0840*/  LDC.64 R6, c[0x0][0x380] ;  /* 0x0000e000ff067b82 */ /* 0x000e220000000a00 */
[----:B------:R-:W-:-:S07]  /*0850*/  IMAD R5, R0, UR4, R3 ;  /* 0x0000000400057c24 */ /* 0x000fce000f8e0203 */
[----:B------:R-:W1:Y:S01]  /*0860*/  LDC.64 R18, c[0x0][0x388] ;  /* 0x0000e200ff127b82 */ /* 0x000e620000000a00 */
[----:B0-----:R-:W-:-:S05]  /*0870*/  IMAD.WIDE R6, R5, 0x4, R6 ;  /* 0x0000000405067825 */ /* 0x001fca00078e0206 */
[----:B------:R-:W2:Y:S01]  /*0880*/  LDG.E R20, desc[UR8][R6.64] ;  /* 0x0000000806147981 */ /* 0x000ea2000c1e1900 */
[----:B------:R-:W-:-:S04]  /*0890*/  IMAD.WIDE R12, R0, 0x4, R6 ;  /* 0x00000004000c7825 */ /* 0x000fc800078e0206 */
[----:B-1----:R-:W-:Y:S01]  /*08a0*/  IMAD.WIDE R18, R5, 0x4, R18 ;  /* 0x0000000405127825 */ /* 0x002fe200078e0212 */
[----:B------:R0:W3:Y:S03]  /*08b0*/  LDG.E R16, desc[UR8][R12.64] ;  /* 0x000000080c107981 */ /* 0x0000e6000c1e1900 */
[C---:B------:R-:W-:Y:S01]  /*08c0*/  IMAD.WIDE R4, R0.reuse, 0x4, R12 ;  /* 0x0000000400047825 */ /* 0x040fe200078e020c */
[----:B------:R-:W4:Y:S03]  /*08d0*/  LDG.E R22, desc[UR8][R18.64] ;  /* 0x0000000812167981 */ /* 0x000f26000c1e1900 */
[C---:B------:R-:W-:Y:S01]  /*08e0*/  IMAD.WIDE R14, R0.reuse, 0x4, R18 ;  /* 0x00000004000e7825 */ /* 0x040fe200078e0212 */
[----:B------:R1:W5:Y:S03]  /*08f0*/  LDG.E R2, desc[UR8][R4.64] ;  /* 0x0000000804027981 */ /* 0x000366000c1e1900 */
[C---:B------:R-:W-:Y:S01]  /*0900*/  IMAD.WIDE R26, R0.reuse, 0x4, R4 ;  /* 0x00000004001a7825 */ /* 0x040fe200078e0204 */
[----:B------:R1:W5:Y:S03]  /*0910*/  LDG.E R25, desc[UR8][R14.64] ;  /* 0x000000080e197981 */ /* 0x000366000c1e1900 */
[----:B------:R-:W-:-:S04]  /*0920*/  IMAD.WIDE R28, R0, 0x4, R14 ;  /* 0x00000004001c7825 */ /* 0x000fc800078e020e */
[C---:B------:R-:W-:Y:S01]  /*0930*/  IMAD.WIDE R10, R0.reuse, 0x4, R26 ;  /* 0x00000004000a7825 */ /* 0x040fe200078e021a */
[----:B------:R1:W5:Y:S03]  /*0940*/  LDG.E R21, desc[UR8][R28.64] ;  /* 0x000000081c157981 */ /* 0x000366000c1e1900 */
[C---:B------:R-:W-:Y:S01]  /*0950*/  IMAD.WIDE R8, R0.reuse, 0x4, R28 ;  /* 0x0000000400087825 */ /* 0x040fe200078e021c */
[----:B------:R-:W5:Y:S03]  /*0960*/  LDG.E R26, desc[UR8][R26.64] ;  /* 0x000000081a1a7981 */ /* 0x000f66000c1e1900 */
[C---:B0-----:R-:W-:Y:S02]  /*0970*/  IMAD.WIDE R12, R0.reuse, 0x4, R8 ;  /* 0x00000004000c7825 */ /* 0x041fe400078e0208 */
[----:B------:R-:W5:Y:S02]  /*0980*/  LDG.E R9, desc[UR8][R8.64] ;  /* 0x0000000808097981 */ /* 0x000f64000c1e1900 */
[----:B-1----:R-:W-:-:S02]  /*0990*/  IMAD.WIDE R4, R0, 0x4, R10 ;  /* 0x0000000400047825 */ /* 0x002fc400078e020a */
[----:B------:R-:W5:Y:S02]  /*09a0*/  LDG.E R10, desc[UR8][R10.64] ;  /* 0x000000080a0a7981 */ /* 0x000f64000c1e1900 */
[C---:B------:R-:W-:Y:S02]  /*09b0*/  IMAD.WIDE R6, R0.reuse, 0x4, R12 ;  /* 0x0000000400067825 */ /* 0x040fe400078e020c */
[----:B------:R-:W5:Y:S02]  /*09c0*/  LDG.E R13, desc[UR8][R12.64] ;  /* 0x000000080c0d7981 */ /* 0x000f64000c1e1900 */
[C---:B------:R-:W-:Y:S02]  /*09d0*/  IMAD.WIDE R14, R0.reuse, 0x4, R4 ;  /* 0x00000004000e7825 */ /* 0x040fe400078e0204 */
[----:B------:R0:W5:Y:S02]  /*09e0*/  LDG.E R24, desc[UR8][R4.64] ;  /* 0x0000000804187981 */ /* 0x000164000c1e1900 */
[----:B------:R-:W-:-:S02]  /*09f0*/  IMAD.WIDE R18, R0, 0x4, R6 ;  /* 0x0000000400127825 */ /* 0x000fc400078e0206 */
[----:B------:R-:W5:Y:S02]  /*0a00*/  LDG.E R7, desc[UR8][R6.64] ;  /* 0x0000000806077981 */ /* 0x000f64000c1e1900 */
[----:B------:R-:W-:-:S04]  /*0a10*/  IMAD.WIDE R28, R0, 0x4, R14 ;  /* 0x00000004001c7825 */ /* 0x000fc800078e020e */
[----:B0-----:R-:W-:Y:S02]  /*0a20*/  IMAD.WIDE R4, R0, 0x4, R18 ;  /* 0x0000000400047825 */ /* 0x001fe400078e0212 */
[----:B------:R-:W5:Y:S04]  /*0a30*/  LDG.E R19, desc[UR8][R18.64] ;  /* 0x0000000812137981 */ /* 0x000f68000c1e1900 */
[----:B------:R-:W5:Y:S04]  /*0a40*/  LDG.E R6, desc[UR8][R14.64] ;  /* 0x000000080e067981 */ /* 0x000f68000c1e1900 */
[----:B------:R-:W5:Y:S04]  /*0a50*/  LDG.E R28, desc[UR8][R28.64] ;  /* 0x000000081c1c7981 */ /* 0x000f68000c1e1900 */
[----:B------:R-:W5:Y:S01]  /*0a60*/  LDG.E R11, desc[UR8][R4.64] ;  /* 0x00000008040b7981 */ /* 0x000f62000c1e1900 */
[----:B------:R-:W-:Y:S01]  /*0a70*/  UIADD3 UR4, UPT, UPT, UR4, 0x8, URZ ;  /* 0x0000000804047890 */ /* 0x000fe2000fffe0ff */
[----:B--2---:R-:W-:-:S04]  /*0a80*/  FADD R23, R23, R20 ;  /* 0x0000001417177221 */ /* 0x004fc80000000000 */
[----:B---3--:R-:W-:Y:S01]  /*0a90*/  FADD R23, R23, R16 ;  /* 0x0000001017177221 */ /* 0x008fe20000000000 */
[----:B----4-:R-:W-:-:S03]  /*0aa0*/  FFMA R17, R20, R22, R17 ;  /* 0x0000001614117223 */ /* 0x010fc60000000011 */
[----:B-----5:R-:W-:Y:S01]  /*0ab0*/  FADD R23, R23, R2 ;  /* 0x0000000217177221 */ /* 0x020fe20000000000 */
[----:B------:R-:W-:-:S04]  /*0ac0*/  FFMA R17, R16, R25, R17 ;  /* 0x0000001910117223 */ /* 0x000fc80000000011 */
[----:B------:R-:W-:Y:S01]  /*0ad0*/  FFMA R17, R2, R21, R17 ;  /* 0x0000001502117223 */ /* 0x000fe20000000011 */
[----:B------:R-:W-:-:S03]  /*0ae0*/  FADD R23, R23, R26 ;  /* 0x0000001a17177221 */ /* 0x000fc60000000000 */
        /* <DEDUP_REMOVED lines=8> */
[----:B------:R-:W-:-:S07]  /*0b70*/  FFMA R17, R28, R11, R7 ;  /* 0x0000000b1c117223 */ /* 0x000fce0000000007 */
.L_x_32:
        /* <DEDUP_REMOVED lines=8> */
[----:B0-----:R-:W-:-:S04]  /*0c00*/  IMAD.WIDE R6, R11, 0x4, R4 ;  /* 0x000000040b067825 */ /* 0x001fc800078e0204 */
[----:B-1----:R-:W-:-:S04]  /*0c10*/  IMAD.WIDE R8, R11, 0x4, R8 ;  /* 0x000000040b087825 */ /* 0x002fc800078e0208 */
[C---:B------:R-:W-:Y:S02]  /*0c20*/  IMAD.WIDE R10, R0.reuse, 0x4, R6 ;  /* 0x00000004000a7825 */ /* 0x040fe400078e0206 */
[----:B------:R-:W2:Y:S02]  /*0c30*/  LDG.E R6, desc[UR8][R6.64] ;  /* 0x0000000806067981 */ /* 0x000ea4000c1e1900 */
[C---:B------:R-:W-:Y:S02]  /*0c40*/  IMAD.WIDE R12, R0.reuse, 0x4, R8 ;  /* 0x00000004000c7825 */ /* 0x040fe400078e0208 */
[----:B------:R-:W3:Y:S02]  /*0c50*/  LDG.E R8, desc[UR8][R8.64] ;  /* 0x0000000808087981 */ /* 0x000ee4000c1e1900 */
[C---:B------:R-:W-:Y:S02]  /*0c60*/  IMAD.WIDE R14, R0.reuse, 0x4, R10 ;  /* 0x00000004000e7825 */ /* 0x040fe400078e020a */
[----:B------:R-:W4:Y:S02]  /*0c70*/  LDG.E R11, desc[UR8][R10.64] ;  /* 0x000000080a0b7981 */ /* 0x000f24000c1e1900 */
[----:B------:R-:W-:-:S02]  /*0c80*/  IMAD.WIDE R4, R0, 0x4, R12 ;  /* 0x0000000400047825 */ /* 0x000fc400078e020c */
[----:B------:R-:W5:Y:S02]  /*0c90*/  LDG.E R12, desc[UR8][R12.64] ;  /* 0x000000080c0c7981 */ /* 0x000f64000c1e1900 */
[C---:B------:R-:W-:Y:S02]  /*0ca0*/  IMAD.WIDE R18, R0.reuse, 0x4, R14 ;  /* 0x0000000400127825 */ /* 0x040fe400078e020e */
[----:B------:R-:W5:Y:S02]  /*0cb0*/  LDG.E R25, desc[UR8][R14.64] ;  /* 0x000000080e197981 */ /* 0x000f64000c1e1900 */
[----:B------:R-:W-:Y:S02]  /*0cc0*/  IMAD.WIDE R20, R0, 0x4, R4 ;  /* 0x0000000400147825 */ /* 0x000fe400078e0204 */
[----:B------:R-:W5:Y:S04]  /*0cd0*/  LDG.E R4, desc[UR8][R4.64] ;  /* 0x0000000804047981 */ /* 0x000f68000c1e1900 */
[----:B------:R-:W5:Y:S04]  /*0ce0*/  LDG.E R19, desc[UR8][R18.64] ;  /* 0x0000000812137981 */ /* 0x000f68000c1e1900 */
[----:B------:R-:W5:Y:S01]  /*0cf0*/  LDG.E R20, desc[UR8][R20.64] ;  /* 0x0000000814147981 */ /* 0x000f62000c1e1900 */
[----:B------:R-:W-:Y:S01]  /*0d00*/  UIADD3 UR4, UPT, UPT, UR4, 0x4, URZ ;  /* 0x0000000404047890 */ /* 0x000fe2000fffe0ff */
[----:B--2---:R-:W-:Y:S01]  /*0d10*/  FADD R23, R23, R6 ;  /* 0x0000000617177221 */ /* 0x004fe20000000000 */
[----:B---3--:R-:W-:-:S03]  /*0d20*/  FFMA R8, R6, R8, R17 ;  /* 0x0000000806087223 */ /* 0x008fc60000000011 */
[----:B----4-:R-:W-:Y:S01]  /*0d30*/  FADD R23, R23, R11 ;  /* 0x0000000b17177221 */ /* 0x010fe20000000000 */
[----:B-----5:R-:W-:-:S03]  /*0d40*/  FFMA R8, R11, R12, R8 ;  /* 0x0000000c0b087223 */ /* 0x020fc60000000008 */
[----:B------:R-:W-:Y:S01]  /*0d50*/  FADD R23, R23, R25 ;  /* 0x0000001917177221 */ /* 0x000fe20000000000 */
[----:B------:R-:W-:-:S03]  /*0d60*/  FFMA R8, R25, R4, R8 ;  /* 0x0000000419087223 */ /* 0x000fc60000000008 */
[----:B------:R-:W-:Y:S01]  /*0d70*/  FADD R23, R23, R19 ;  /* 0x0000001317177221 */ /* 0x000fe20000000000 */
[----:B------:R-:W-:-:S07]  /*0d80*/  FFMA R17, R19, R20, R8 ;  /* 0x0000001413117223 */ /* 0x000fce0000000008 */
.L_x_33:
[----:B------:R-:W-:Y:S05]  /*0d90*/  BRA.U !UP1, `(.L_x_29) ;  /* 0x0000000109387547 */ /* 0x000fea000b800000 */
[----:B------:R-:W0:Y:S01]  /*0da0*/  LDC.64 R8, c[0x0][0x380] ;  /* 0x0000e000ff087b82 */ /* 0x000e220000000a00 */
[----:B------:R-:W-:Y:S01]  /*0db0*/  IMAD R13, R0, UR4, R3 ;  /* 0x00000004000d7c24 */ /* 0x000fe2000f8e0203 */
[----:B------:R-:W-:-:S06]  /*0dc0*/  UIADD3 UR5, UPT, UPT, -UR5, URZ, URZ ;  /* 0x000000ff05057290 */ /* 0x000fcc000fffe1ff */
[----:B------:R-:W1:Y:S06]  /*0dd0*/  LDC.64 R10, c[0x0][0x388] ;  /* 0x0000e200ff0a7b82 */ /* 0x000e6c0000000a00 */
.L_x_34:
[----:B0-----:R-:W-:-:S04]  /*0de0*/  IMAD.WIDE R4, R13, 0x4, R8 ;  /* 0x000000040d047825 */ /* 0x001fc800078e0208 */
[C---:B-1----:R-:W-:Y:S02]  /*0df0*/  IMAD.WIDE R6, R13.reuse, 0x4, R10 ;  /* 0x000000040d067825 */ /* 0x042fe400078e020a */
[----:B------:R-:W2:Y:S04]  /*0e00*/  LDG.E R4, desc[UR8][R4.64] ;  /* 0x0000000804047981 */ /* 0x000ea8000c1e1900 */
[----:B------:R-:W3:Y:S01]  /*0e10*/  LDG.E R6, desc[UR8][R6.64] ;  /* 0x0000000806067981 */ /* 0x000ee2000c1e1900 */
[----:B------:R-:W-:Y:S01]  /*0e20*/  UIADD3 UR5, UPT, UPT, UR5, 0x1, URZ ;  /* 0x0000000105057890 */ /* 0x000fe2000fffe0ff */
[----:B------:R-:W-:-:S03]  /*0e30*/  IADD3 R13, PT, PT, R13, R0, RZ ;  /* 0x000000000d0d7210 */ /* 0x000fc60007ffe0ff */
[----:B------:R-:W-:Y:S01]  /*0e40*/  UISETP.NE.AND UP0, UPT, UR5, URZ, UPT ;  /* 0x000000ff0500728c */ /* 0x000fe2000bf05270 */
[C---:B--2---:R-:W-:Y:S01]  /*0e50*/  FADD R23, R4.reuse, R23 ;  /* 0x0000001704177221 */ /* 0x044fe20000000000 */
[----:B---3--:R-:W-:-:S07]  /*0e60*/  FFMA R17, R4, R6, R17 ;  /* 0x0000000604117223 */ /* 0x008fce0000000011 */
[----:B------:R-:W-:Y:S05]  /*0e70*/  BRA.U UP0, `(.L_x_34) ;  /* 0xfffffffd00d87547 */ /* 0x000fea000b83ffff */
.L_x_29:
[----:B------:R-:W0:Y:S08]  /*0e80*/  LDC.64 R4, c[0x0][0x390] ;  /* 0x0000e400ff047b82 */ /* 0x000e300000000a00 */
[----:B------:R-:W1:Y:S01]  /*0e90*/  LDC.64 R6, c[0x0][0x398] ;  /* 0x0000e600ff067b82 */ /* 0x000e620000000a00 */
[----:B0-----:R-:W-:-:S05]  /*0ea0*/  IMAD.WIDE R4, R3, 0x4, R4 ;  /* 0x0000000403047825 */ /* 0x001fca00078e0204 */
[----:B------:R-:W-:Y:S01]  /*0eb0*/  STG.E desc[UR8][R4.64], R17 ;  /* 0x0000001104007986 */ /* 0x000fe2000c101908 */
[----:B-1----:R-:W-:-:S05]  /*0ec0*/  IMAD.WIDE R2, R3, 0x4, R6 ;  /* 0x0000000403027825 */ /* 0x002fca00078e0206 */
[----:B------:R-:W-:Y:S01]  /*0ed0*/  STG.E desc[UR8][R2.64], R23 ;  /* 0x0000001702007986 */ /* 0x000fe2000c101908 */
[----:B------:R-:W-:Y:S05]  /*0ee0*/  EXIT ;  /* 0x000000000000794d */ /* 0x000fea0003800000 */
.L_x_35:
        /* <DEDUP_REMOVED lines=9> */
.L_x_124:


//--------------------- .text._Z28compute_hidden_delta_batchedPfS_S_iii --------------------------
	.section	.text._Z28compute_hidden_delta_batchedPfS_S_iii,"ax",@progbits
	.align	128
        .global         _Z28compute_hidden_delta_batchedPfS_S_iii
        .type           _Z28compute_hidden_delta_batchedPfS_S_iii,@function
        .size           _Z28compute_hidden_delta_batchedPfS_S_iii,(.L_x_125 - _Z28compute_hidden_delta_batchedPfS_S_iii)
        .other          _Z28compute_hidden_delta_batchedPfS_S_iii,@"STO_CUDA_ENTRY STV_DEFAULT"
_Z28compute_hidden_delta_batchedPfS_S_iii:
.text._Z28compute_hidden_delta_batchedPfS_S_iii:
[----:B------:R-:W-:Y:S01]  /*0000*/  LDC R1, c[0x0][0x37c] ;  /* 0x0000df00ff017b82 */ /* 0x000fe20000000800 */
[----:B------:R-:W0:Y:S07]  /*0010*/  S2R R5, SR_TID.X ;  /* 0x0000000000057919 */ /* 0x000e2e0000002100 */
[----:B------:R-:W0:Y:S08]  /*0020*/  S2UR UR4, SR_CTAID.X ;  /* 0x00000000000479c3 */ /* 0x000e300000002500 */
[----:B------:R-:W0:Y:S08]  /*0030*/  LDC R0, c[0x0][0x360] ;  /* 0x0000d800ff007b82 */ /* 0x000e300000000800 */
[----:B------:R-:W1:Y:S01]  /*0040*/  LDC.64 R2, c[0x0][0x398] ;  /* 0x0000e600ff027b82 */ /* 0x000e620000000a00 */
[----:B0-----:R-:W-:-:S02]  /*0050*/  IMAD R0, R0, UR4, R5 ;  /* 0x0000000400007c24 */ /* 0x001fc4000f8e0205 */
[----:B-1----:R-:W-:-:S05]  /*0060*/  IMAD R5, R3, R2, RZ ;  /* 0x0000000203057224 */ /* 0x002fca00078e02ff */
[----:B------:R-:W-:-:S13]  /*0070*/  ISETP.GE.AND P0, PT, R0, R5, PT ;  /* 0x000000050000720c */ /* 0x000fda0003f06270 */
[----:B------:R-:W-:Y:S05]  /*0080*/  @P0 EXIT ;  /* 0x000000000000094d */ /* 0x000fea0003800000 */
[----:B------:R-:W0:Y:S01]  /*0090*/  LDCU UR9, c[0x0][0x3a0] ;  /* 0x00007400ff0977ac */ /* 0x000e220008000800 */
[----:B------:R-:W-:Y:S01]  /*00a0*/  HFMA2 R14, -RZ, RZ, 0, 0 ;  /* 0x00000000ff0e7431 */ /* 0x000fe200000001ff */
[----:B------:R-:W1:Y:S01]  /*00b0*/  LDCU.64 UR16, c[0x0][0x358] ;  /* 0x00006b00ff1077ac */ /* 0x000e620008000a00 */
[----:B0-----:R-:W-:-:S09]  /*00c0*/  UISETP.GE.AND UP0, UPT, UR9, 0x1, UPT ;  /* 0x000000010900788c */ /* 0x001fd2000bf06270 */
[----:B-1----:R-:W-:Y:S05]  /*00d0*/  BRA.U !UP0, `(.L_x_36) ;  /* 0x0000000908c87547 */ /* 0x002fea000b800000 */
[----:B------:R-:W-:Y:S01]  /*00e0*/  IABS R7, R3 ;  /* 0x0000000300077213 */ /* 0x000fe20000000000 */
[----:B------:R-:W-:Y:S01]  /*00f0*/  UISETP.GE.U32.AND UP1, UPT, UR9, 0x10, UPT ;  /* 0x000000100900788c */ /* 0x000fe2000bf26070 */
[----:B------:R-:W-:Y:S01]  /*0100*/  MOV R14, RZ ;  /* 0x000000ff000e7202 */ /* 0x000fe20000000f00 */
[----:B------:R-:W-:Y:S01]  /*0110*/  ULOP3.LUT UR10, UR9, 0xf, URZ, 0xc0, !UPT ;  /* 0x0000000f090a7892 */ /* 0x000fe2000f8ec0ff */
[----:B------:R-:W0:Y:S01]  /*0120*/  I2F.RP R2, R7 ;  /* 0x0000000700027306 */ /* 0x000e220000209400 */
[----:B------:R-:W-:Y:S02]  /*0130*/  UMOV UR4, URZ ;  /* 0x000000ff00047c82 */ /* 0x000fe40008000000 */
[----:B------:R-:W-:-:S05]  /*0140*/  UISETP.NE.AND UP0, UPT, UR10, URZ, UPT ;  /* 0x000000ff0a00728c */ /* 0x000fca000bf05270 */
[----:B0-----:R-:W0:Y:S02]  /*0150*/  MUFU.RCP R2, R2 ;  /* 0x0000000200027308 */ /* 0x001e240000001000 */
[----:B0-----:R-:W-:-:S06]  /*0160*/  IADD3 R4, PT, PT, R2, 0xffffffe, RZ ;  /* 0x0ffffffe02047810 */ /* 0x001fcc0007ffe0ff */
[----:B------:R0:W1:Y:S02]  /*0170*/  F2I.FTZ.U32.TRUNC.NTZ R5, R4 ;  /* 0x0000000400057305 */ /* 0x000064000021f000 */
[----:B0-----:R-:W-:Y:S02]  /*0180*/  MOV R4, RZ ;  /* 0x000000ff00047202 */ /* 0x001fe40000000f00 */
[----:B-1----:R-:W-:-:S05]  /*0190*/  IADD3 R6, PT, PT, RZ, -R5, RZ ;  /* 0x80000005ff067210 */ /* 0x002fca0007ffe0ff */
[----:B------:R-:W-:Y:S01]  /*01a0*/  IMAD R9, R6, R7, RZ ;  /* 0x0000000706097224 */ /* 0x000fe200078e02ff */
[----:B------:R-:W-:-:S03]  /*01b0*/  IABS R6, R0 ;  /* 0x0000000000067213 */ /* 0x000fc60000000000 */
[----:B------:R-:W-:-:S06]  /*01c0*/  IMAD.HI.U32 R5, R5, R9, R4 ;  /* 0x0000000905057227 */ /* 0x000fcc00078e0004 */
[----:B------:R-:W-:-:S05]  /*01d0*/  IMAD.HI.U32 R5, R5, R6, RZ ;  /* 0x0000000605057227 */ /* 0x000fca00078e00ff */
[----:B------:R-:W-:-:S05]  /*01e0*/  IADD3 R2, PT, PT, -R5, RZ, RZ ;  /* 0x000000ff05027210 */ /* 0x000fca0007ffe1ff */
[----:B------:R-:W-:-:S05]  /*01f0*/  IMAD R2, R7, R2, R6 ;  /* 0x0000000207027224 */ /* 0x000fca00078e0206 */
[----:B------:R-:W-:-:S13]  /*0200*/  ISETP.GT.U32.AND P2, PT, R7, R2, PT ;  /* 0x000000020700720c */ /* 0x000fda0003f44070 */
[-C--:B------:R-:W-:Y:S02]  /*0210*/  @!P2 IADD3 R2, PT, PT, R2, -R7.reuse, RZ ;  /* 0x800000070202a210 */ /* 0x080fe40007ffe0ff */
[----:B------:R-:W-:Y:S02]  /*0220*/  @!P2 IADD3 R5, PT, PT, R5, 0x1, RZ ;  /* 0x000000010505a810 */ /* 0x000fe40007ffe0ff */
[----:B------:R-:W-:Y:S02]  /*0230*/  ISETP.GE.U32.AND P0, PT, R2, R7, PT ;  /* 0x000000070200720c */ /* 0x000fe40003f06070 */
[----:B------:R-:W-:Y:S02]  /*0240*/  LOP3.LUT R2, R0, R3, RZ, 0x3c, !PT ;  /* 0x0000000300027212 */ /* 0x000fe400078e3cff */
[----:B------:R-:W-:Y:S02]  /*0250*/  ISETP.NE.AND P2, PT, R3, RZ, PT ;  /* 0x000000ff0300720c */ /* 0x000fe40003f45270 */
[----:B------:R-:W-:-:S07]  /*0260*/  ISETP.GE.AND P1, PT, R2, RZ, PT ;  /* 0x000000ff0200720c */ /* 0x000fce0003f26270 */
[----:B------:R-:W-:-:S06]  /*0270*/  @P0 IADD3 R5, PT, PT, R5, 0x1, RZ ;  /* 0x0000000105050810 */ /* 0x000fcc0007ffe0ff */
[----:B------:R-:W-:Y:S02]  /*0280*/  @!P1 IADD3 R5, PT, PT, -R5, RZ, RZ ;  /* 0x000000ff05059210 */ /* 0x000fe40007ffe1ff */
[----:B------:R-:W-:-:S04]  /*0290*/  @!P2 LOP3.LUT R5, RZ, R3, RZ, 0x33, !PT ;  /* 0x00000003ff05a212 */ /* 0x000fc800078e33ff */
[C---:B------:R-:W-:Y:S01]  /*02a0*/  IADD3 R8, PT, PT, -R5.reuse, RZ, RZ ;  /* 0x000000ff05087210 */ /* 0x040fe20007ffe1ff */
[----:B------:R-:W-:-:S04]  /*02b0*/  IMAD R7, R5, UR9, RZ ;  /* 0x0000000905077c24 */ /* 0x000fc8000f8e02ff */
[----:B------:R-:W-:-:S04]  /*02c0*/  IMAD R8, R3, R8, R0 ;  /* 0x0000000803087224 */ /* 0x000fc800078e0200 */
[----:B------:R-:W-:Y:S01]  /*02d0*/  IMAD R8, R8, UR9, RZ ;  /* 0x0000000908087c24 */ /* 0x000fe2000f8e02ff */
[----:B------:R-:W-:Y:S06]  /*02e0*/  BRA.U !UP1, `(.L_x_37) ;  /* 0x0000000509147547 */ /* 0x000fec000b800000 */
[----:B------:R-:W0:Y:S01]  /*02f0*/  LDCU.128 UR12, c[0x0][0x380] ;  /* 0x00007000ff0c77ac */ /* 0x000e220008000c00 */
[----:B------:R-:W-:Y:S02]  /*0300*/  MOV R14, RZ ;  /* 0x000000ff000e7202 */ /* 0x000fe40000000f00 */
[----:B------:R-:W-:Y:S01]  /*0310*/  MOV R6, R8 ;  /* 0x0000000800067202 */ /* 0x000fe20000000f00 */
[----:B------:R-:W-:Y:S01]  /*0320*/  ULOP3.LUT UR4, UR9, 0x7ffffff0, URZ, 0xc0, !UPT ;  /* 0x7ffffff009047892 */ /* 0x000fe2000f8ec0ff */
[----:B------:R-:W-:-:S03]  /*0330*/  MOV R9, R7 ;  /* 0x0000000700097202 */ /* 0x000fc60000000f00 */
[----:B------:R-:W-:Y:S02]  /*0340*/  UIADD3 UR11, UPT, UPT, -UR4, URZ, URZ ;  /* 0x000000ff040b7290 */ /* 0x000fe4000fffe1ff */
[----:B0-----:R-:W-:Y:S02]  /*0350*/  UIADD3 UR7, UP1, UPT, UR12, 0x20, URZ ;  /* 0x000000200c077890 */ /* 0x001fe4000ff3e0ff */
[----:B------:R-:W-:Y:S02]  /*0360*/  UIADD3 UR5, UP2, UPT, UR14, 0x20, URZ ;  /* 0x000000200e057890 */ /* 0x000fe4000ff5e0ff */
[----:B------:R-:W-:Y:S02]  /*0370*/  UIADD3.X UR8, UPT, UPT, URZ, UR13, URZ, UP1, !UPT ;  /* 0x0000000dff087290 */ /* 0x000fe40008ffe4ff */
[----:B------:R-:W-:-:S12]  /*0380*/  UIADD3.X UR6, UPT, UPT, URZ, UR15, URZ, UP2, !UPT ;  /* 0x0000000fff067290 */ /* 0x000fd800097fe4ff */
.L_x_38:
[----:B------:R-:W-:Y:S02]  /*0390*/  MOV R4, UR7 ;  /* 0x0000000700047c02 */ /* 0x000fe40008000f00 */
[----:B------:R-:W-:Y:S02]  /*03a0*/  MOV R5, UR8 ;  /* 0x0000000800057c02 */ /* 0x000fe40008000f00 */
[----:B------:R-:W-:Y:S02]  /*03b0*/  MOV R2, UR5 ;  /* 0x0000000500027c02 */ /* 0x000fe40008000f00 */
[----:B------:R-:W-:Y:S01]  /*03c0*/  MOV R3, UR6 ;  /* 0x0000000600037c02 */ /* 0x000fe20008000f00 */
[----:B------:R-:W-:-:S04]  /*03d0*/  IMAD.WIDE R4, R9, 0x4, R4 ;  /* 0x0000000409047825 */ /* 0x000fc800078e0204 */
[----:B------:R-:W-:Y:S01]  /*03e0*/  IMAD.WIDE R2, R6, 0x4, R2 ;  /* 0x0000000406027825 */ /* 0x000fe200078e0202 */
[----:B------:R-:W2:Y:S04]  /*03f0*/  LDG.E R15, desc[UR16][R4.64+-0x20] ;  /* 0xffffe010040f7981 */ /* 0x000ea8000c1e1900 */
[----:B------:R-:W2:Y:S04]  /*0400*/  LDG.E R16, desc[UR16][R2.64+-0x20] ;  /* 0xffffe01002107981 */ /* 0x000ea8000c1e1900 */
[----:B------:R-:W3:Y:S04]  /*0410*/  LDG.E R17, desc[UR16][R4.64+-0x1c] ;  /* 0xffffe41004117981 */ /* 0x000ee8000c1e1900 */
[----:B------:R-:W3:Y:S04]  /*0420*/  LDG.E R24, desc[UR16][R2.64+-0x1c] ;  /* 0xffffe41002187981 */ /* 0x000ee8000c1e1900 */
[----:B------:R-:W4:Y:S04]  /*0430*/  LDG.E R19, desc[UR16][R4.64+-0x18] ;  /* 0xffffe81004137981 */ /* 0x000f28000c1e1900 */
[----:B------:R-:W4:Y:S04]  /*0440*/  LDG.E R18, desc[UR16][R2.64+-0x18] ;  /* 0xffffe81002127981 */ /* 0x000f28000c1e1900 */
[----:B------:R-:W5:Y:S04]  /*0450*/  LDG.E R20, desc[UR16][R4.64+-0x14] ;  /* 0xffffec1004147981 */ /* 0x000f68000c1e1900 */
        /* <DEDUP_REMOVED lines=8> */
[----:B------:R-:W5:Y:S01]  /*04e0*/  LDG.E R27, desc[UR16][R2.64+0x1c] ;  /* 0x00001c10021b7981 */ /* 0x000f62000c1e1900 */
[----:B--2---:R-:W-:-:S03]  /*04f0*/  FFMA R14, R15, R16, R14 ;  /* 0x000000100f0e7223 */ /* 0x004fc6000000000e */
[----:B------:R-:W2:Y:S04]  /*0500*/  LDG.E R16, desc[UR16][R4.64+-0x4] ;  /* 0xfffffc1004107981 */ /* 0x000ea8000c1e1900 */
[----:B------:R-:W2:Y:S01]  /*0510*/  LDG.E R15, desc[UR16][R2.64+-0x4] ;  /* 0xfffffc10020f7981 */ /* 0x000ea2000c1e1900 */
[----:B---3--:R-:W-:-:S03]  /*0520*/  FFMA R24, R17, R24, R14 ;  /* 0x0000001811187223 */ /* 0x008fc6000000000e */
[----:B------:R-:W3:Y:S04]  /*0530*/  LDG.E R14, desc[UR16][R4.64] ;  /* 0x00000010040e7981 */ /* 0x000ee8000c1e1900 */
[----:B------:R-:W3:Y:S01]  /*0540*/  LDG.E R17, desc[UR16][R2.64] ;  /* 0x0000001002117981 */ /* 0x000ee2000c1e1900 */
[----:B----4-:R-:W-:-:S03]  /*0550*/  FFMA R25, R19, R18, R24 ;  /* 0x0000001213197223 */ /* 0x010fc60000000018 */
[----:B------:R-:W4:Y:S04]  /*0560*/  LDG.E R18, desc[UR16][R4.64+0x4] ;  /* 0x0000041004127981 */ /* 0x000f28000c1e1900 */
[----:B------:R-:W4:Y:S01]  /*0570*/  LDG.E R19, desc[UR16][R2.64+0x4] ;  /* 0x0000041002137981 */ /* 0x000f22000c1e1900 */
[----:B-----5:R-:W-:-:S03]  /*0580*/  FFMA R25, R20, R21, R25 ;  /* 0x0000001514197223 */ /* 0x020fc60000000019 */
[----:B------:R-:W5:Y:S04]  /*0590*/  LDG.E R20, desc[UR16][R4.64+0x8] ;  /* 0x0000081004147981 */ /* 0x000f68000c1e1900 */
[----:B------:R-:W5:Y:S01]  /*05a0*/  LDG.E R21, desc[UR16][R2.64+0x8] ;  /* 0x0000081002157981 */ /* 0x000f62000c1e1900 */
[----:B------:R-:W-:-:S03]  /*05b0*/  FFMA R25, R22, R23, R25 ;  /* 0x0000001716197223 */ /* 0x000fc60000000019 */
[----:B------:R-:W5:Y:S04]  /*05c0*/  LDG.E R22, desc[UR16][R4.64+0xc] ;  /* 0x00000c1004167981 */ /* 0x000f68000c1e1900 */
[----:B------:R-:W5:Y:S01]  /*05d0*/  LDG.E R23, desc[UR16][R2.64+0xc] ;  /* 0x00000c1002177981 */ /* 0x000f62000c1e1900 */
[----:B------:R-:W-:-:S03]  /*05e0*/  FFMA R25, R10, R11, R25 ;  /* 0x0000000b0a197223 */ /* 0x000fc60000000019 */
[----:B------:R-:W5:Y:S04]  /*05f0*/  LDG.E R10, desc[UR16][R4.64+0x10] ;  /* 0x00001010040a7981 */ /* 0x000f68000c1e1900 */
[----:B------:R-:W5:Y:S01]  /*0600*/  LDG.E R11, desc[UR16][R2.64+0x10] ;  /* 0x00001010020b7981 */ /* 0x000f62000c1e1900 */
[----:B------:R-:W-:-:S03]  /*0610*/  FFMA R29, R12, R13, R25 ;  /* 0x0000000d0c1d7223 */ /* 0x000fc60000000019 */
[----:B------:R-:W5:Y:S04]  /*0620*/  LDG.E R24, desc[UR16][R4.64+0x14] ;  /* 0x0000141004187981 */ /* 0x000f68000c1e1900 */
[----:B------:R-:W5:Y:S04]  /*0630*/  LDG.E R25, desc[UR16][R2.64+0x14] ;  /* 0x0000141002197981 */ /* 0x000f68000c1e1900 */
[----:B------:R-:W5:Y:S04]  /*0640*/  LDG.E R12, desc[UR16][R4.64+0x18] ;  /* 0x00001810040c7981 */ /* 0x000f68000c1e1900 */
[----:B------:R-:W5:Y:S01]  /*0650*/  LDG.E R13, desc[UR16][R2.64+0x18] ;  /* 0x00001810020d7981 */ /* 0x000f62000c1e1900 */
[----:B------:R-:W-:-:S04]  /*0660*/  UIADD3 UR11, UPT, UPT, UR11, 0x10, URZ ;  /* 0x000000100b0b7890 */ /* 0x000fc8000fffe0ff */
[----:B------:R-:W-:Y:S01]  /*0670*/  UISETP.NE.AND UP1, UPT, UR11, URZ, UPT ;  /* 0x000000ff0b00728c */ /* 0x000fe2000bf25270 */
[----:B------:R-:W-:Y:S02]  /*0680*/  IADD3 R9, PT, PT, R9, 0x10, RZ ;  /* 0x0000001009097810 */ /* 0x000fe40007ffe0ff */
[----:B------:R-:W-:Y:S01]  /*0690*/  IADD3 R6, PT, PT, R6, 0x10, RZ ;  /* 0x0000001006067810 */ /* 0x000fe20007ffe0ff */
[----:B--2---:R-:W-:-:S04]  /*06a0*/  FFMA R15, R16, R15, R29 ;  /* 0x0000000f100f7223 */ /* 0x004fc8000000001d */
[----:B---3--:R-:W-:-:S04]  /*06b0*/  FFMA R15, R14, R17, R15 ;  /* 0x000000110e0f7223 */ /* 0x008fc8000000000f */
[----:B----4-:R-:W-:-:S04]  /*06c0*/  FFMA R15, R18, R19, R15 ;  /* 0x00000013120f7223 */ /* 0x010fc8000000000f */
[----:B-----5:R-:W-:-:S04]  /*06d0*/  FFMA R15, R20, R21, R15 ;  /* 0x00000015140f7223 */ /* 0x020fc8000000000f */
[----:B------:R-:W-:-:S04]  /*06e0*/  FFMA R15, R22, R23, R15 ;  /* 0x00000017160f7223 */ /* 0x000fc8000000000f */
[----:B------:R-:W-:-:S04]  /*06f0*/  FFMA R11, R10, R11, R15 ;  /* 0x0000000b0a0b7223 */ /* 0x000fc8000000000f */
[----:B------:R-:W-:-:S04]  /*0700*/  FFMA R11, R24, R25, R11 ;  /* 0x00000019180b7223 */ /* 0x000fc8000000000b */
[----:B------:R-:W-:-:S04]  /*0710*/  FFMA R11, R12, R13, R11 ;  /* 0x0000000d0c0b7223 */ /* 0x000fc8000000000b */
[----:B------:R-:W-:Y:S01]  /*0720*/  FFMA R14, R26, R27, R11 ;  /* 0x0000001b1a0e7223 */ /* 0x000fe2000000000b */
[----:B------:R-:W-:Y:S06]  /*0730*/  BRA.U UP1, `(.L_x_38) ;  /* 0xfffffffd01147547 */ /* 0x000fec000b83ffff */
.L_x_37:
[----:B------:R-:W-:Y:S05]  /*0740*/  BRA.U !UP0, `(.L_x_36) ;  /* 0x00000005082c7547 */ /* 0x000fea000b800000 */
[----:B------:R-:W-:Y:S02]  /*0750*/  UISETP.GE.U32.AND UP0, UPT, UR10, 0x8, UPT ;  /* 0x000000080a00788c */ /* 0x000fe4000bf06070 */
[----:B------:R-:W-:-:S04]  /*0760*/  ULOP3.LUT UR6, UR9, 0x7, URZ, 0xc0, !UPT ;  /* 0x0000000709067892 */ /* 0x000fc8000f8ec0ff */
[----:B------:R-:W-:-:S03]  /*0770*/  UISETP.NE.AND UP1, UPT, UR6, URZ, UPT ;  /* 0x000000ff0600728c */ /* 0x000fc6000bf25270 */
[----:B------:R-:W-:Y:S08]  /*0780*/  BRA.U !UP0, `(.L_x_39) ;  /* 0x00000001087c7547 */ /* 0x000ff0000b800000 */
[----:B------:R-:W0:Y:S01]  /*0790*/  LDC.64 R2, c[0x0][0x380] ;  /* 0x0000e000ff027b82 */ /* 0x000e220000000a00 */
[----:B------:R-:W-:Y:S02]  /*07a0*/  IADD3 R9, PT, PT, R7, UR4, RZ ;  /* 0x0000000407097c10 */ /* 0x000fe4000fffe0ff */
[----:B------:R-:W-:-:S05]  /*07b0*/  IADD3 R11, PT, PT, R8, UR4, RZ ;  /* 0x00000004080b7c10 */ /* 0x000fca000fffe0ff */
[----:B------:R-:W1:Y:S01]  /*07c0*/  LDC.64 R4, c[0x0][0x388] ;  /* 0x0000e200ff047b82 */ /* 0x000e620000000a00 */
[----:B0-----:R-:W-:-:S05]  /*07d0*/  IMAD.WIDE R2, R9, 0x4, R2 ;  /* 0x0000000409027825 */ /* 0x001fca00078e0202 */
[----:B------:R-:W2:Y:S01]  /*07e0*/  LDG.E R13, desc[UR16][R2.64+0x4] ;  /* 0x00000410020d7981 */ /* 0x000ea2000c1e1900 */
[----:B-1----:R-:W-:-:S03]  /*07f0*/  IMAD.WIDE R4, R11, 0x4, R4 ;  /* 0x000000040b047825 */ /* 0x002fc600078e0204 */
[----:B------:R-:W3:Y:S04]  /*0800*/  LDG.E R15, desc[UR16][R2.64+0x8] ;  /* 0x00000810020f7981 */ /* 0x000ee8000c1e1900 */
[----:B------:R-:W4:Y:S04]  /*0810*/  LDG.E R11, desc[UR16][R2.64] ;  /* 0x00000010020b7981 */ /* 0x000f28000c1e1900 */
[----:B------:R-:W4:Y:S04]  /*0820*/  LDG.E R10, desc[UR16][R4.64] ;  /* 0x00000010040a7981 */ /* 0x000f28000c1e1900 */
[----:B------:R-:W2:Y:S04]  /*0830*/  LDG.E R12, desc[UR16][R4.64+0x4] ;  /* 0x00000410040c7981 */ /* 0x000ea8000c1e1900 */
[----:B------:R-:W3:Y:S04]  /*0840*/  LDG.E R16, desc[UR16][R4.64+0x8] ;  /* 0x0000081004107981 */ /* 0x000ee8000c1e1900 */
        /* <DEDUP_REMOVED lines=10> */
[----:B------:R-:W-:Y:S01]  /*08f0*/  UIADD3 UR4, UPT, UPT, UR4, 0x8, URZ ;  /* 0x0000000804047890 */ /* 0x000fe2000fffe0ff */
[----:B----4-:R-:W-:-:S04]  /*0900*/  FFMA R10, R11, R10, R14 ;  /* 0x0000000a0b0a7223 */ /* 0x010fc8000000000e */
[----:B--2---:R-:W-:-:S04]  /*0910*/  FFMA R10, R13, R12, R10 ;  /* 0x0000000c0d0a7223 */ /* 0x004fc8000000000a */
[----:B---3--:R-:W-:-:S04]  /*0920*/  FFMA R10, R15, R16, R10 ;  /* 0x000000100f0a7223 */ /* 0x008fc8000000000a */
[----:B-----5:R-:W-:-:S04]  /*0930*/  FFMA R10, R17, R18, R10 ;  /* 0x00000012110a7223 */ /* 0x020fc8000000000a */
[----:B------:R-:W-:-:S04]  /*0940*/  FFMA R10, R19, R20, R10 ;  /* 0x00000014130a7223 */ /* 0x000fc8000000000a */
[----:B------:R-:W-:-:S04]  /*0950*/  FFMA R21, R21, R22, R10 ;  /* 0x0000001615157223 */ /* 0x000fc8000000000a */
[----:B------:R-:W-:-:S04]  /*0960*/  FFMA R6, R6, R9, R21 ;  /* 0x0000000906067223 */ /* 0x000fc80000000015 */
[----:B------:R-:W-:-:S07]  /*0970*/  FFMA R14, R23, R24, R6 ;  /* 0x00000018170e7223 */ /* 0x000fce0000000006 */
.L_x_39:
        /* <DEDUP_REMOVED lines=13> */
[----:B------:R-:W2:Y:S04]  /*0a50*/  LDG.E R6, desc[UR16][R4.64] ;  /* 0x0000001004067981 */ /* 0x000ea8000c1e1900 */
[----:B------:R-:W4:Y:S04]  /*0a60*/  LDG.E R11, desc[UR16][R2.64+0x4] ;  /* 0x00000410020b7981 */ /* 0x000f28000c1e1900 */
[----:B------:R-:W4:Y:S04]  /*0a70*/  LDG.E R10, desc[UR16][R4.64+0x4] ;  /* 0x00000410040a7981 */ /* 0x000f28000c1e1900 */
[----:B------:R-:W3:Y:S04]  /*0a80*/  LDG.E R12, desc[UR16][R4.64+0x8] ;  /* 0x00000810040c7981 */ /* 0x000ee8000c1e1900 */
[----:B------:R-:W5:Y:S04]  /*0a90*/  LDG.E R15, desc[UR16][R2.64+0xc] ;  /* 0x00000c10020f7981 */ /* 0x000f68000c1e1900 */
[----:B------:R-:W5:Y:S01]  /*0aa0*/  LDG.E R16, desc[UR16][R4.64+0xc] ;  /* 0x00000c1004107981 */ /* 0x000f62000c1e1900 */
[----:B------:R-:W-:Y:S01]  /*0ab0*/  UIADD3 UR4, UPT, UPT, UR4, 0x4, URZ ;  /* 0x0000000404047890 */ /* 0x000fe2000fffe0ff */
[----:B--2---:R-:W-:-:S04]  /*0ac0*/  FFMA R6, R9, R6, R14 ;  /* 0x0000000609067223 */ /* 0x004fc8000000000e */
[----:B----4-:R-:W-:-:S04]  /*0ad0*/  FFMA R6, R11, R10, R6 ;  /* 0x0000000a0b067223 */ /* 0x010fc80000000006 */
[----:B---3--:R-:W-:-:S04]  /*0ae0*/  FFMA R6, R13, R12, R6 ;  /* 0x0000000c0d067223 */ /* 0x008fc80000000006 */
[----:B-----5:R-:W-:-:S07]  /*0af0*/  FFMA R14, R15, R16, R6 ;  /* 0x000000100f0e7223 */ /* 0x020fce0000000006 */
.L_x_40:
[----:B------:R-:W-:Y:S05]  /*0b00*/  BRA.U !UP1, `(.L_x_36) ;  /* 0x00000001093c7547 */ /* 0x000fea000b800000 */
[----:B------:R-:W0:Y:S01]  /*0b10*/  LDC.64 R12, c[0x0][0x380] ;  /* 0x0000e000ff0c7b82 */ /* 0x000e220000000a00 */
[----:B------:R-:W-:Y:S01]  /*0b20*/  IADD3 R9, PT, PT, R8, UR4, RZ ;  /* 0x0000000408097c10 */ /* 0x000fe2000fffe0ff */
[----:B------:R-:W-:Y:S01]  /*0b30*/  UIADD3 UR5, UPT, UPT, -UR5, URZ, URZ ;  /* 0x000000ff05057290 */ /* 0x000fe2000fffe1ff */
[----:B------:R-:W-:-:S05]  /*0b40*/  IADD3 R7, PT, PT, R7, UR4, RZ ;  /* 0x0000000407077c10 */ /* 0x000fca000fffe0ff */
[----:B------:R-:W1:Y:S06]  /*0b50*/  LDC.64 R10, c[0x0][0x388] ;  /* 0x0000e200ff0a7b82 */ /* 0x000e6c0000000a00 */
.L_x_41:
[----:B-1----:R-:W-:-:S04]  /*0b60*/  IMAD.WIDE R2, R9, 0x4, R10 ;  /* 0x0000000409027825 */ /* 0x002fc800078e020a */
[----:B0-----:R-:W-:Y:S02]  /*0b70*/  IMAD.WIDE R4, R7, 0x4, R12 ;  /* 0x0000000407047825 */ /* 0x001fe400078e020c */
[----:B------:R-:W2:Y:S04]  /*0b80*/  LDG.E R2, desc[UR16][R2.64] ;  /* 0x0000001002027981 */ /* 0x000ea8000c1e1900 */
[----:B------:R-:W2:Y:S01]  /*0b90*/  LDG.E R5, desc[UR16][R4.64] ;  /* 0x0000001004057981 */ /* 0x000ea2000c1e1900 */
[----:B------:R-:W-:Y:S01]  /*0ba0*/  UIADD3 UR5, UPT, UPT, UR5, 0x1, URZ ;  /* 0x0000000105057890 */ /* 0x000fe2000fffe0ff */
[----:B------:R-:W-:Y:S02]  /*0bb0*/  IADD3 R9, PT, PT, R9, 0x1, RZ ;  /* 0x0000000109097810 */ /* 0x000fe40007ffe0ff */
[----:B------:R-:W-:Y:S01]  /*0bc0*/  IADD3 R7, PT, PT, R7, 0x1, RZ ;  /* 0x0000000107077810 */ /* 0x000fe20007ffe0ff */
[----:B------:R-:W-:Y:S01]  /*0bd0*/  UISETP.NE.AND UP0, UPT, UR5, URZ, UPT ;  /* 0x000000ff0500728c */ /* 0x000fe2000bf05270 */
[----:B--2---:R-:W-:-:S08]  /*0be0*/  FFMA R14, R5, R2, R14 ;  /* 0x00000002050e7223 */ /* 0x004fd0000000000e */
[----:B------:R-:W-:Y:S05]  /*0bf0*/  BRA.U UP0, `(.L_x_41) ;  /* 0xfffffffd00d87547 */ /* 0x000fea000b83ffff */
.L_x_36:
[----:B------:R-:W0:Y:S02]  /*0c00*/  LDC.64 R2, c[0x0][0x390] ;  /* 0x0000e400ff027b82 */ /* 0x000e240000000a00 */
[----:B0-----:R-:W-:-:S05]  /*0c10*/  IMAD.WIDE R2, R0, 0x4, R2 ;  /* 0x0000000400027825 */ /* 0x001fca00078e0202 */
[----:B------:R-:W-:Y:S01]  /*0c20*/  STG.E desc[UR16][R2.64], R14 ;  /* 0x0000000e02007986 */ /* 0x000fe2000c101910 */
[----:B------:R-:W-:Y:S05]  /*0c30*/  EXIT ;  /* 0x000000000000794d */ /* 0x000fea0003800000 */
.L_x_42:
        /* <DEDUP_REMOVED lines=12> */
.L_x_125:


//--------------------- .text._Z28compute_output_delta_batchedPfS_S_S_iii --------------------------
	.section	.text._Z28compute_output_delta_batchedPfS_S_S_iii,"ax",@progbits
	.align	128
        .global         _Z28compute_output_delta_batchedPfS_S_S_iii
        .type           _Z28compute_output_delta_batchedPfS_S_S_iii,@function
        .size           _Z28compute_output_delta_batchedPfS_S_S_iii,(.L_x_117 - _Z28compute_output_delta_batchedPfS_S_S_iii)
        .other          _Z28compute_output_delta_batchedPfS_S_S_iii,@"STO_CUDA_ENTRY STV_DEFAULT"
_Z28compute_output_delta_batchedPfS_S_S_iii:
.text._Z28compute_output_delta_batchedPfS_S_S_iii:
        /* <DEDUP_REMOVED lines=12> */
[----:B------:R-:W3:Y:S08]  /*00c0*/  LDC.64 R6, c[0x0][0x380] ;  /* 0x0000e000ff067b82 */ /* 0x000ef00000000a00 */
[----:B------:R-:W4:Y:S01]  /*00d0*/  LDC.64 R8, c[0x0][0x388] ;  /* 0x0000e200ff087b82 */ /* 0x000f220000000a00 */
[----:B0-----:R-:W-:-:S06]  /*00e0*/  IMAD.WIDE R10, R3, 0x4, R10 ;  /* 0x00000004030a7825 */ /* 0x001fcc00078e020a */
[----:B-1----:R-:W2:Y:S01]  /*00f0*/  LDG.E R11, desc[UR4][R10.64] ;  /* 0x000000040a0b7981 */ /* 0x002ea2000c1e1900 */
[----:B---3--:R-:W-:-:S05]  /*0100*/  IMAD.WIDE R6, R3, 0x4, R6 ;  /* 0x0000000403067825 */ /* 0x008fca00078e0206 */
[----:B------:R-:W3:Y:S01]  /*0110*/  LDG.E R4, desc[UR4][R6.64] ;  /* 0x0000000406047981 */ /* 0x000ee2000c1e1900 */
[----:B----4-:R-:W-:-:S06]  /*0120*/  IMAD.WIDE R8, R3, 0x4, R8 ;  /* 0x0000000403087825 */ /* 0x010fcc00078e0208 */
[----:B------:R0:W5:Y:S01]  /*0130*/  LDG.E R8, desc[UR4][R8.64] ;  /* 0x0000000408087981 */ /* 0x000162000c1e1900 */
[----:B--2---:R-:W-:Y:S01]  /*0140*/  UISETP.NE.AND UP0, UPT, UR6, 0x2, UPT ;  /* 0x000000020600788c */ /* 0x004fe2000bf05270 */
[----:B---3--:R-:W-:-:S08]  /*0150*/  FADD R4, R4, -R11 ;  /* 0x8000000b04047221 */ /* 0x008fd00000000000 */
[----:B0-----:R-:W-:Y:S05]  /*0160*/  BRA.U !UP0, `(.L_x_43) ;  /* 0x0000000108847547 */ /* 0x001fea000b800000 */
[----:B------:R-:W-:-:S09]  /*0170*/  UISETP.NE.AND UP0, UPT, UR6, 0x1, UPT ;  /* 0x000000010600788c */ /* 0x000fd2000bf05270 */
[----:B------:R-:W-:Y:S05]  /*0180*/  BRA.U !UP0, `(.L_x_44) ;  /* 0x0000000108747547 */ /* 0x000fea000b800000 */
[----:B------:R-:W-:-:S09]  /*0190*/  UISETP.NE.AND UP0, UPT, UR6, URZ, UPT ;  /* 0x000000ff0600728c */ /* 0x000fd2000bf05270 */
[----:B------:R-:W-:Y:S05]  /*01a0*/  BRA.U UP0, `(.L_x_45) ;  /* 0x0000000100bc7547 */ /* 0x000fea000b800000 */
[----:B------:R-:W-:Y:S01]  /*01b0*/  HFMA2 R5, -RZ, RZ, 0.96630859375, -0.0022525787353515625 ;  /* 0x3bbb989dff057431 */ /* 0x000fe200000001ff */
[----:B------:R-:W-:Y:S01]  /*01c0*/  MOV R7, 0x437c0000 ;  /* 0x437c000000077802 */ /* 0x000fe20000000f00 */
[----:B------:R-:W-:Y:S03]  /*01d0*/  BSSY.RECONVERGENT B0, `(.L_x_46) ;  /* 0x0000015000007945 */ /* 0x000fe60003800200 */
[----:B-----5:R-:W-:-:S04]  /*01e0*/  FFMA.SAT R0, R8, -R5, 0.5 ;  /* 0x3f00000008007423 */ /* 0x020fc80000002805 */
[----:B------:R-:W-:-:S04]  /*01f0*/  FFMA.RM R0, R0, R7, 12582913 ;  /* 0x4b40000100007423 */ /* 0x000fc80000004007 */
[C---:B------:R-:W-:Y:S01]  /*0200*/  FADD R5, R0.reuse, -12583039 ;  /* 0xcb40007f00057421 */ /* 0x040fe20000000000 */
[----:B------:R-:W-:-:S03]  /*0210*/  IMAD.SHL.U32 R0, R0, 0x800000, RZ ;  /* 0x0080000000007824 */ /* 0x000fc600078e00ff */
[----:B------:R-:W-:-:S04]  /*0220*/  FFMA R5, R8, -1.4426950216293334961, -R5 ;  /* 0xbfb8aa3b08057823 */ /* 0x000fc80000000805 */
[----:B------:R-:W-:-:S06]  /*0230*/  FFMA R5, R8, -1.925963033500011079e-08, R5 ;  /* 0xb2a5706008057823 */ /* 0x000fcc0000000005 */
[----:B------:R-:W0:Y:S02]  /*0240*/  MUFU.EX2 R5, R5 ;  /* 0x0000000500057308 */ /* 0x000e240000000800 */
[----:B0-----:R-:W-:-:S05]  /*0250*/  FFMA R0, R0, R5, 1 ;  /* 0x3f80000000007423 */ /* 0x001fca0000000005 */
[----:B------:R-:W-:-:S04]  /*0260*/  IADD3 R2, PT, PT, R0, 0x1800000, RZ ;  /* 0x0180000000027810 */ /* 0x000fc80007ffe0ff */
[----:B------:R-:W-:-:S04]  /*0270*/  LOP3.LUT R2, R2, 0x7f800000, RZ, 0xc0, !PT ;  /* 0x7f80000002027812 */ /* 0x000fc800078ec0ff */
[----:B------:R-:W-:-:S13]  /*0280*/  ISETP.GT.U32.AND P0, PT, R2, 0x1ffffff, PT ;  /* 0x01ffffff0200780c */ /* 0x000fda0003f04070 */
[----:B------:R-:W-:Y:S05]  /*0290*/  @P0 BRA `(.L_x_47) ;  /* 0x0000000000100947 */ /* 0x000fea0003800000 */
[----:B------:R-:W-:-:S07]  /*02a0*/  MOV R6, 0x2c0 ;  /* 0x000002c000067802 */ /* 0x000fce0000000f00 */
[----:B------:R-:W-:Y:S05]  /*02b0*/  CALL.REL.NOINC `($__internal_3_$__cuda_sm20_rcp_rn_f32_slowpath) ;  /* 0x00000000008c7944 */ /* 0x000fea0003c00000 */
[----:B------:R-:W-:Y:S01]  /*02c0*/  MOV R2, R5 ;  /* 0x0000000500027202 */ /* 0x000fe20000000f00 */
[----:B------:R-:W-:Y:S06]  /*02d0*/  BRA `(.L_x_48) ;  /* 0x0000000000107947 */ /* 0x000fec0003800000 */
.L_x_47:
[----:B------:R-:W0:Y:S02]  /*02e0*/  MUFU.RCP R5, R0 ;  /* 0x0000000000057308 */ /* 0x000e240000001000 */
[----:B0-----:R-:W-:-:S04]  /*02f0*/  FFMA R2, R0, R5, -1 ;  /* 0xbf80000000027423 */ /* 0x001fc80000000005 */
[----:B------:R-:W-:-:S04]  /*0300*/  FADD.FTZ R2, -R2, -RZ ;  /* 0x800000ff02027221 */ /* 0x000fc80000010100 */
[----:B------:R-:W-:-:S07]  /*0310*/  FFMA R2, R5, R2, R5 ;  /* 0x0000000205027223 */ /* 0x000fce0000000005 */
.L_x_48:
[----:B------:R-:W-:Y:S05]  /*0320*/  BSYNC.RECONVERGENT B0 ;  /* 0x0000000000007941 */ /* 0x000fea0003800200 */
.L_x_46:
[----:B------:R-:W-:-:S04]  /*0330*/  FADD R5, -R2, 1 ;  /* 0x3f80000002057421 */ /* 0x000fc80000000100 */
[----:B------:R-:W-:Y:S01]  /*0340*/  FMUL R5, R5, R2 ;  /* 0x0000000205057220 */ /* 0x000fe20000400000 */
[----:B------:R-:W-:Y:S06]  /*0350*/  BRA `(.L_x_45) ;  /* 0x0000000000507947 */ /* 0x000fec0003800000 */
.L_x_44:
[----:B-----5:R-:W-:Y:S01]  /*0360*/  FSET.BF.GT.AND R5, R8, RZ, PT ;  /* 0x000000ff0805720a */ /* 0x020fe20003804000 */
[----:B------:R-:W-:Y:S06]  /*0370*/  BRA `(.L_x_45) ;  /* 0x0000000000487947 */ /* 0x000fec0003800000 */
.L_x_43:
        /* <DEDUP_REMOVED lines=18> */
.L_x_45:
[----:B------:R-:W0:Y:S01]  /*04a0*/  LDC.64 R6, c[0x0][0x398] ;  /* 0x0000e600ff067b82 */ /* 0x000e220000000a00 */
[----:B------:R-:W-:Y:S01]  /*04b0*/  FMUL R5, R4, R5 ;  /* 0x0000000504057220 */ /* 0x000fe20000400000 */
[----:B0-----:R-:W-:-:S05]  /*04c0*/  IMAD.WIDE R2, R3, 0x4, R6 ;  /* 0x0000000403027825 */ /* 0x001fca00078e0206 */
[----:B------:R-:W-:Y:S01]  /*04d0*/  STG.E desc[UR4][R2.64], R5 ;  /* 0x0000000502007986 */ /* 0x000fe2000c101904 */
[----:B------:R-:W-:Y:S05]  /*04e0*/  EXIT ;  /* 0x000000000000794d */ /* 0x000fea0003800000 */
        .weak           $__internal_3_$__cuda_sm20_rcp_rn_f32_slowpath
        .type           $__internal_3_$__cuda_sm20_rcp_rn_f32_slowpath,@function
        .size           $__internal_3_$__cuda_sm20_rcp_rn_f32_slowpath,(.L_x_117 - $__internal_3_$__cuda_sm20_rcp_rn_f32_slowpath)
$__internal_3_$__cuda_sm20_rcp_rn_f32_slowpath:
        /* <DEDUP_REMOVED lines=15> */
.L_x_50:
        /* <DEDUP_REMOVED lines=33> */
.L_x_52:
[----:B------:R0:W1:Y:S02]  /*07f0*/  MUFU.RCP R5, R0 ;  /* 0x0000000000057308 */ /* 0x0000640000001000 */
.L_x_51:
[----:B------:R-:W-:Y:S05]  /*0800*/  BSYNC.RECONVERGENT B1 ;  /* 0x0000000000017941 */ /* 0x000fea0003800200 */
.L_x_49:
[----:B------:R-:W-:-:S04]  /*0810*/  HFMA2 R7, -RZ, RZ, 0, 0 ;  /* 0x00000000ff077431 */ /* 0x000fc800000001ff */
[----:B01----:R-:W-:Y:S05]  /*0820*/  RET.REL.NODEC R6 `(_Z28compute_output_delta_batchedPfS_S_S_iii) ;  /* 0xfffffff406f47950 */ /* 0x003fea0003c3ffff */
.L_x_53:
        /* <DEDUP_REMOVED lines=13> */
.L_x_117:


//--------------------- .text._Z24update_parameters_kernelPfS_S_S_S_S_S_S_S_S_ffii --------------------------
	.section	.text._Z24update_parameters_kernelPfS_S_S_S_S_S_S_S_S_ffii,"ax",@progbits
	.align	128
        .global         _Z24update_parameters_kernelPfS_S_S_S_S_S_S_S_S_ffii
        .type           _Z24update_parameters_kernelPfS_S_S_S_S_S_S_S_S_ffii,@function
        .size           _Z24update_parameters_kernelPfS_S_S_S_S_S_S_S_S_ffii,(.L_x_127 - _Z24update_parameters_kernelPfS_S_S_S_S_S_S_S_S_ffii)
        .other          _Z24update_parameters_kernelPfS_S_S_S_S_S_S_S_S_ffii,@"STO_CUDA_ENTRY STV_DEFAULT"
_Z24update_parameters_kernelPfS_S_S_S_S_S_S_S_S_ffii:
.text._Z24update_parameters_kernelPfS_S_S_S_S_S_S_S_S_ffii:
[----:B------:R-:W-:Y:S01]  /*0000*/  LDC R1, c[0x0][0x37c] ;  /* 0x0000df00ff017b82 */ /* 0x000fe20000000800 */
[----:B------:R-:W0:Y:S07]  /*0010*/  S2R R3, SR_TID.X ;  /* 0x0000000000037919 */ /* 0x000e2e0000002100 */
[----:B------:R-:W0:Y:S01]  /*0020*/  S2UR UR4, SR_CTAID.X ;  /* 0x00000000000479c3 */ /* 0x000e220000002500 */
[----:B------:R-:W1:Y:S01]  /*0030*/  LDCU UR5, c[0x0][0x3d8] ;  /* 0x00007b00ff0577ac */ /* 0x000e620008000800 */
[----:B------:R-:W-:Y:S06]  /*0040*/  BSSY.RECONVERGENT B0, `(.L_x_54) ;  /* 0x0000015000007945 */ /* 0x000fec0003800200 */
[----:B------:R-:W0:Y:S02]  /*0050*/  LDC R0, c[0x0][0x360] ;  /* 0x0000d800ff007b82 */ /* 0x000e240000000800 */
[----:B0-----:R-:W-:-:S05]  /*0060*/  IMAD R0, R0, UR4, R3 ;  /* 0x0000000400007c24 */ /* 0x001fca000f8e0203 */
[----:B-1----:R-:W-:Y:S01]  /*0070*/  ISETP.GE.AND P0, PT, R0, UR5, PT ;  /* 0x0000000500007c0c */ /* 0x002fe2000bf06270 */
[----:B------:R-:W0:-:S12]  /*0080*/  LDCU.64 UR4, c[0x0][0x358] ;  /* 0x00006b00ff0477ac */ /* 0x000e180008000a00 */
[----:B------:R-:W-:Y:S05]  /*0090*/  @P0 BRA `(.L_x_55) ;  /* 0x00000000003c0947 */ /* 0x000fea0003800000 */
[----:B------:R-:W1:Y:S01]  /*00a0*/  LDC.64 R4, c[0x0][0x388] ;  /* 0x0000e200ff047b82 */ /* 0x000e620000000a00 */
[----:B------:R-:W2:Y:S07]  /*00b0*/  LDCU.64 UR6, c[0x0][0x3d0] ;  /* 0x00007a00ff0677ac */ /* 0x000eae0008000a00 */
[----:B------:R-:W3:Y:S08]  /*00c0*/  LDC.64 R2, c[0x0][0x390] ;  /* 0x0000e400ff027b82 */ /* 0x000ef00000000a00 */
[----:B------:R-:W4:Y:S01]  /*00d0*/  LDC.64 R6, c[0x0][0x380] ;  /* 0x0000e000ff067b82 */ /* 0x000f220000000a00 */
[----:B-1----:R-:W-:-:S06]  /*00e0*/  IMAD.WIDE R4, R0, 0x4, R4 ;  /* 0x0000000400047825 */ /* 0x002fcc00078e0204 */
[----:B0-----:R-:W2:Y:S01]  /*00f0*/  LDG.E R4, desc[UR4][R4.64] ;  /* 0x0000000404047981 */ /* 0x001ea2000c1e1900 */
[----:B---3--:R-:W-:-:S05]  /*0100*/  IMAD.WIDE R2, R0, 0x4, R2 ;  /* 0x0000000400027825 */ /* 0x008fca00078e0202 */
[----:B------:R-:W3:Y:S01]  /*0110*/  LDG.E R8, desc[UR4][R2.64] ;  /* 0x0000000402087981 */ /* 0x000ee2000c1e1900 */
[----:B----4-:R-:W-:-:S04]  /*0120*/  IMAD.WIDE R6, R0, 0x4, R6 ;  /* 0x0000000400067825 */ /* 0x010fc800078e0206 */
[----:B--2---:R-:W-:-:S04]  /*0130*/  FMUL R9, R4, UR6 ;  /* 0x0000000604097c20 */ /* 0x004fc80008400000 */
[----:B---3--:R-:W-:-:S05]  /*0140*/  FFMA R9, R8, UR7, -R9 ;  /* 0x0000000708097c23 */ /* 0x008fca0008000809 */
[----:B------:R1:W-:Y:S04]  /*0150*/  STG.E desc[UR4][R2.64], R9 ;  /* 0x0000000902007986 */ /* 0x0003e8000c101904 */
[----:B------:R-:W2:Y:S02]  /*0160*/  LDG.E R8, desc[UR4][R6.64] ;  /* 0x0000000406087981 */ /* 0x000ea4000c1e1900 */
[----:B--2---:R-:W-:-:S05]  /*0170*/  FADD R11, R9, R8 ;  /* 0x00000008090b7221 */ /* 0x004fca0000000000 */
[----:B------:R1:W-:Y:S02]  /*0180*/  STG.E desc[UR4][R6.64], R11 ;  /* 0x0000000b06007986 */ /* 0x0003e4000c101904 */
.L_x_55:
[----:B0-----:R-:W-:Y:S05]  /*0190*/  BSYNC.RECONVERGENT B0 ;  /* 0x0000000000007941 */ /* 0x001fea0003800200 */
.L_x_54:
[----:B------:R-:W0:Y:S02]  /*01a0*/  LDCU UR6, c[0x0][0x3dc] ;  /* 0x00007b80ff0677ac */ /* 0x000e240008000800 */
[----:B0-----:R-:W-:-:S13]  /*01b0*/  ISETP.GE.AND P0, PT, R0, UR6, PT ;  /* 0x0000000600007c0c */ /* 0x001fda000bf06270 */
[----:B------:R-:W-:Y:S05]  /*01c0*/  @P0 EXIT ;  /* 0x000000000000094d */ /* 0x000fea0003800000 */
[----:B------:R-:W0:Y:S01]  /*01d0*/  LDC.64 R4, c[0x0][0x3a0] ;  /* 0x0000e800ff047b82 */ /* 0x000e220000000a00 */
[----:B------:R-:W2:Y:S01]  /*01e0*/  LDCU.64 UR8, c[0x0][0x3d0] ;  /* 0x00007a00ff0877ac */ /* 0x000ea20008000a00 */
[----:B------:R-:W3:Y:S06]  /*01f0*/  LDCU.64 UR6, c[0x0][0x3b0] ;  /* 0x00007600ff0677ac */ /* 0x000eec0008000a00 */
[----:B-1----:R-:W1:Y:S08]  /*0200*/  LDC.64 R2, c[0x0][0x3a8] ;  /* 0x0000ea00ff027b82 */ /* 0x002e700000000a00 */
[----:B------:R-:W4:Y:S01]  /*0210*/  LDC.64 R6, c[0x0][0x398] ;  /* 0x0000e600ff067b82 */ /* 0x000f220000000a00 */
[----:B0-----:R-:W-:-:S06]  /*0220*/  IMAD.WIDE R4, R0, 0x4, R4 ;  /* 0x0000000400047825 */ /* 0x001fcc00078e0204 */
[----:B------:R-:W2:Y:S01]  /*0230*/  LDG.E R4, desc[UR4][R4.64] ;  /* 0x0000000404047981 */ /* 0x000ea2000c1e1900 */
[----:B-1----:R-:W-:-:S05]  /*0240*/  IMAD.WIDE R2, R0, 0x4, R2 ;  /* 0x0000000400027825 */ /* 0x002fca00078e0202 */
[----:B------:R-:W5:Y:S01]  /*0250*/  LDG.E R8, desc[UR4][R2.64] ;  /* 0x0000000402087981 */ /* 0x000f62000c1e1900 */
[----:B----4-:R-:W-:-:S04]  /*0260*/  IMAD.WIDE R6, R0, 0x4, R6 ;  /* 0x0000000400067825 */ /* 0x010fc800078e0206 */
[----:B--2---:R-:W-:-:S04]  /*0270*/  FMUL R9, R4, UR8 ;  /* 0x0000000804097c20 */ /* 0x004fc80008400000 */
[----:B-----5:R-:W-:-:S05]  /*0280*/  FFMA R9, R8, UR9, -R9 ;  /* 0x0000000908097c23 */ /* 0x020fca0008000809 */
[----:B------:R0:W-:Y:S04]  /*0290*/  STG.E desc[UR4][R2.64], R9 ;  /* 0x0000000902007986 */ /* 0x0001e8000c101904 */
[----:B------:R-:W2:Y:S01]  /*02a0*/  LDG.E R8, desc[UR4][R6.64] ;  /* 0x0000000406087981 */ /* 0x000ea2000c1e1900 */
[----:B---3--:R-:W-:-:S04]  /*02b0*/  ISETP.NE.U32.AND P0, PT, RZ, UR6, PT ;  /* 0x00000006ff007c0c */ /* 0x008fc8000bf05070 */
[----:B------:R-:W-:Y:S01]  /*02c0*/  ISETP.NE.AND.EX P0, PT, RZ, UR7, PT, P0 ;  /* 0x00000007ff007c0c */ /* 0x000fe2000bf05300 */
[----:B--2---:R-:W-:-:S05]  /*02d0*/  FADD R5, R9, R8 ;  /* 0x0000000809057221 */ /* 0x004fca0000000000 */
[----:B------:R0:W-:Y:S07]  /*02e0*/  STG.E desc[UR4][R6.64], R5 ;  /* 0x0000000506007986 */ /* 0x0001ee000c101904 */
[----:B------:R-:W-:Y:S05]  /*02f0*/  @!P0 EXIT ;  /* 0x000000000000894d */ /* 0x000fea0003800000 */
[----:B0-----:R-:W0:Y:S08]  /*0300*/  LDC.64 R2, c[0x0][0x3b8] ;  /* 0x0000ee00ff027b82 */ /* 0x001e300000000a00 */
[----:B------:R-:W1:Y:S08]  /*0310*/  LDC.64 R4, c[0x0][0x3b0] ;  /* 0x0000ec00ff047b82 */ /* 0x000e700000000a00 */
[----:B------:R-:W2:Y:S01]  /*0320*/  LDC.64 R6, c[0x0][0x3c8] ;  /* 0x0000f200ff067b82 */ /* 0x000ea20000000a00 */
[----:B0-----:R-:W-:-:S07]  /*0330*/  IMAD.WIDE R2, R0, 0x4, R2 ;  /* 0x0000000400027825 */ /* 0x001fce00078e0202 */
[----:B------:R-:W0:Y:S01]  /*0340*/  LDC.64 R8, c[0x0][0x3c0] ;  /* 0x0000f000ff087b82 */ /* 0x000e220000000a00 */
[----:B------:R-:W3:Y:S01]  /*0350*/  LDG.E R2, desc[UR4][R2.64] ;  /* 0x0000000402027981 */ /* 0x000ee2000c1e1900 */
[----:B-1----:R-:W-:-:S05]  /*0360*/  IMAD.WIDE R4, R0, 0x4, R4 ;  /* 0x0000000400047825 */ /* 0x002fca00078e0204 */
[----:B------:R-:W3:Y:S01]  /*0370*/  LDG.E R11, desc[UR4][R4.64] ;  /* 0x00000004040b7981 */ /* 0x000ee2000c1e1900 */
[----:B--2---:R-:W-:-:S04]  /*0380*/  IMAD.WIDE R6, R0, 0x4, R6 ;  /* 0x0000000400067825 */ /* 0x004fc800078e0206 */
[----:B0-----:R-:W-:-:S04]  /*0390*/  IMAD.WIDE R8, R0, 0x4, R8 ;  /* 0x0000000400087825 */ /* 0x001fc800078e0208 */
[----:B---3--:R-:W-:-:S05]  /*03a0*/  FFMA R11, -R2, UR8, R11 ;  /* 0x00000008020b7c23 */ /* 0x008fca000800010b */
[----:B------:R-:W-:Y:S04]  /*03b0*/  STG.E desc[UR4][R4.64], R11 ;  /* 0x0000000b04007986 */ /* 0x000fe8000c101904 */
[----:B------:R-:W2:Y:S04]  /*03c0*/  LDG.E R6, desc[UR4][R6.64] ;  /* 0x0000000406067981 */ /* 0x000ea8000c1e1900 */
[----:B------:R-:W2:Y:S02]  /*03d0*/  LDG.E R13, desc[UR4][R8.64] ;  /* 0x00000004080d7981 */ /* 0x000ea4000c1e1900 */
[----:B--2---:R-:W-:-:S05]  /*03e0*/  FFMA R13, -R6, UR8, R13 ;  /* 0x00000008060d7c23 */ /* 0x004fca000800010d */
[----:B------:R-:W-:Y:S01]  /*03f0*/  STG.E desc[UR4][R8.64], R13 ;  /* 0x0000000d08007986 */ /* 0x000fe2000c101904 */
[----:B------:R-:W-:Y:S05]  /*0400*/  EXIT ;  /* 0x000000000000794d */ /* 0x000fea0003800000 */
.L_x_56:
        /* <DEDUP_REMOVED lines=15> */
.L_x_127:


//--------------------- .text._Z18batch_norm_batchedPfS_S_S_S_S_fiiS_ --------------------------
	.section	.text._Z18batch_norm_batchedPfS_S_S_S_S_fiiS_,"ax",@progbits
	.align	128
        .global         _Z18batch_norm_batchedPfS_S_S_S_S_fiiS_
        .type           _Z18batch_norm_batchedPfS_S_S_S_S_fiiS_,@function
        .size           _Z18batch_norm_batchedPfS_S_S_S_S_fiiS_,(.L_x_119 - _Z18batch_norm_batchedPfS_S_S_S_S_fiiS_)
        .other          _Z18batch_norm_batchedPfS_S_S_S_S_fiiS_,@"STO_CUDA_ENTRY STV_DEFAULT"
_Z18batch_norm_batchedPfS_S_S_S_S_fiiS_:
.text._Z18batch_norm_batchedPfS_S_S_S_S_fiiS_:
        /* <DEDUP_REMOVED lines=12> */
[----:B------:R-:W-:Y:S02]  /*00c0*/  ISETP.GE.AND P2, PT, R2, RZ, PT ;  /* 0x000000ff0200720c */ /* 0x000fe40003f46270 */
[----:B------:R-:W1:Y:S01]  /*00d0*/  I2F.RP R0, R3 ;  /* 0x0000000300007306 */ /* 0x000e620000209400 */
[----:B------:R-:W2:Y:S07]  /*00e0*/  LDCU UR6, c[0x0][0x3b0] ;  /* 0x00007600ff0677ac */ /* 0x000eae0008000800 */
[----:B-1----:R-:W1:Y:S02]  /*00f0*/  MUFU.RCP R0, R0 ;  /* 0x0000000000007308 */ /* 0x002e640000001000 */
[----:B-1----:R-:W-:-:S06]  /*0100*/  VIADD R4, R0, 0xffffffe ;  /* 0x0ffffffe00047836 */ /* 0x002fcc0000000000 */
[----:B------:R1:W3:Y:S02]  /*0110*/  F2I.FTZ.U32.TRUNC.NTZ R5, R4 ;  /* 0x0000000400057305 */ /* 0x0002e4000021f000 */
[----:B-1----:R-:W-:Y:S02]  /*0120*/  IMAD.MOV.U32 R4, RZ, RZ, RZ ;  /* 0x000000ffff047224 */ /* 0x002fe400078e00ff */
[----:B---3--:R-:W-:-:S04]  /*0130*/  IMAD.MOV R6, RZ, RZ, -R5 ;  /* 0x000000ffff067224 */ /* 0x008fc800078e0a05 */
[----:B------:R-:W-:Y:S01]  /*0140*/  IMAD R7, R6, R3, RZ ;  /* 0x0000000306077224 */ /* 0x000fe200078e02ff */
[----:B------:R-:W-:-:S03]  /*0150*/  IABS R6, R2 ;  /* 0x0000000200067213 */ /* 0x000fc60000000000 */
[----:B------:R-:W-:-:S06]  /*0160*/  IMAD.HI.U32 R5, R5, R7, R4 ;  /* 0x0000000705057227 */ /* 0x000fcc00078e0004 */
[----:B------:R-:W-:-:S05]  /*0170*/  IMAD.HI.U32 R5, R5, R6, RZ ;  /* 0x0000000605057227 */ /* 0x000fca00078e00ff */
[----:B------:R-:W-:-:S05]  /*0180*/  IADD3 R5, PT, PT, -R5, RZ, RZ ;  /* 0x000000ff05057210 */ /* 0x000fca0007ffe1ff */
[C---:B------:R-:W-:Y:S02]  /*0190*/  IMAD R4, R3.reuse, R5, R6 ;  /* 0x0000000503047224 */ /* 0x040fe400078e0206 */
[----:B------:R-:W1:Y:S03]  /*01a0*/  LDC.64 R6, c[0x0][0x398] ;  /* 0x0000e600ff067b82 */ /* 0x000e660000000a00 */
[----:B------:R-:W-:-:S13]  /*01b0*/  ISETP.GT.U32.AND P0, PT, R3, R4, PT ;  /* 0x000000040300720c */ /* 0x000fda0003f04070 */
[----:B------:R-:W-:Y:S01]  /*01c0*/  @!P0 IMAD.IADD R4, R4, 0x1, -R3 ;  /* 0x0000000104048824 */ /* 0x000fe200078e0a03 */
[----:B------:R-:W-:-:S04]  /*01d0*/  ISETP.NE.AND P0, PT, R8, RZ, PT ;  /* 0x000000ff0800720c */ /* 0x000fc80003f05270 */
[----:B------:R-:W-:-:S13]  /*01e0*/  ISETP.GT.U32.AND P1, PT, R3, R4, PT ;  /* 0x000000040300720c */ /* 0x000fda0003f24070 */
[----:B------:R-:W-:-:S04]  /*01f0*/  @!P1 IMAD.IADD R4, R4, 0x1, -R3 ;  /* 0x0000000104049824 */ /* 0x000fc800078e0a03 */
[----:B------:R-:W-:Y:S01]  /*0200*/  @!P2 IMAD.MOV R4, RZ, RZ, -R4 ;  /* 0x000000ffff04a224 */ /* 0x000fe200078e0a04 */
[----:B------:R-:W-:-:S05]  /*0210*/  @!P0 LOP3.LUT R4, RZ, R8, RZ, 0x33, !PT ;  /* 0x00000008ff048212 */ /* 0x000fca00078e33ff */
[----:B-1----:R-:W-:-:S06]  /*0220*/  IMAD.WIDE R6, R4, 0x4, R6 ;  /* 0x0000000404067825 */ /* 0x002fcc00078e0206 */
[----:B0-----:R-:W2:Y:S01]  /*0230*/  LDG.E R6, desc[UR4][R6.64] ;  /* 0x0000000406067981 */ /* 0x001ea2000c1e1900 */
[----:B------:R-:W-:Y:S01]  /*0240*/  BSSY.RECONVERGENT B0, `(.L_x_57) ;  /* 0x000000d000007945 */ /* 0x000fe20003800200 */
[----:B--2---:R-:W-:-:S04]  /*0250*/  FADD R8, R6, UR6 ;  /* 0x0000000606087e21 */ /* 0x004fc80008000000 */
[----:B------:R0:W1:Y:S01]  /*0260*/  MUFU.RSQ R5, R8 ;  /* 0x0000000800057308 */ /* 0x0000620000001400 */
[----:B------:R-:W-:-:S04]  /*0270*/  IADD3 R0, PT, PT, R8, -0xd000000, RZ ;  /* 0xf300000008007810 */ /* 0x000fc80007ffe0ff */
[----:B------:R-:W-:-:S13]  /*0280*/  ISETP.GT.U32.AND P0, PT, R0, 0x727fffff, PT ;  /* 0x727fffff0000780c */ /* 0x000fda0003f04070 */
[----:B01----:R-:W-:Y:S05]  /*0290*/  @!P0 BRA `(.L_x_58) ;  /* 0x00000000000c8947 */ /* 0x003fea0003800000 */
[----:B------:R-:W-:-:S07]  /*02a0*/  MOV R9, 0x2c0 ;  /* 0x000002c000097802 */ /* 0x000fce0000000f00 */
[----:B------:R-:W-:Y:S05]  /*02b0*/  CALL.REL.NOINC `($__internal_4_$__cuda_sm20_sqrt_rn_f32_slowpath) ;  /* 0x0000000000ac7944 */ /* 0x000fea0003c00000 */
[----:B------:R-:W-:Y:S05]  /*02c0*/  BRA `(.L_x_59) ;  /* 0x0000000000107947 */ /* 0x000fea0003800000 */
.L_x_58:
[----:B------:R-:W-:Y:S01]  /*02d0*/  FMUL.FTZ R3, R8, R5 ;  /* 0x0000000508037220 */ /* 0x000fe20000410000 */
[----:B------:R-:W-:-:S03]  /*02e0*/  FMUL.FTZ R5, R5, 0.5 ;  /* 0x3f00000005057820 */ /* 0x000fc60000410000 */
[----:B------:R-:W-:-:S04]  /*02f0*/  FFMA R0, -R3, R3, R8 ;  /* 0x0000000303007223 */ /* 0x000fc80000000108 */
[----:B------:R-:W-:-:S07]  /*0300*/  FFMA R3, R0, R5, R3 ;  /* 0x0000000500037223 */ /* 0x000fce0000000003 */
.L_x_59:
[----:B------:R-:W-:Y:S05]  /*0310*/  BSYNC.RECONVERGENT B0 ;  /* 0x0000000000007941 */ /* 0x000fea0003800200 */
.L_x_57:
[----:B------:R-:W0:Y:S08]  /*0320*/  LDC.64 R8, c[0x0][0x390] ;  /* 0x0000e400ff087b82 */ /* 0x000e300000000a00 */
[----:B------:R-:W1:Y:S01]  /*0330*/  LDC.64 R6, c[0x0][0x380] ;  /* 0x0000e000ff067b82 */ /* 0x000e620000000a00 */
[----:B0-----:R-:W-:-:S06]  /*0340*/  IMAD.WIDE R8, R4, 0x4, R8 ;  /* 0x0000000404087825 */ /* 0x001fcc00078e0208 */
[----:B------:R-:W2:Y:S01]  /*0350*/  LDG.E R9, desc[UR4][R8.64] ;  /* 0x0000000408097981 */ /* 0x000ea2000c1e1900 */
[----:B-1----:R-:W-:-:S05]  /*0360*/  IMAD.WIDE R6, R2, 0x4, R6 ;  /* 0x0000000402067825 */ /* 0x002fca00078e0206 */
[----:B------:R-:W2:Y:S01]  /*0370*/  LDG.E R0, desc[UR4][R6.64] ;  /* 0x0000000406007981 */ /* 0x000ea2000c1e1900 */
[----:B------:R-:W0:Y:S01]  /*0380*/  MUFU.RCP R10, R3 ;  /* 0x00000003000a7308 */ /* 0x000e220000001000 */
[----:B------:R-:W-:Y:S01]  /*0390*/  BSSY.RECONVERGENT B0, `(.L_x_60) ;  /* 0x000000c000007945 */ /* 0x000fe20003800200 */
[----:B0-----:R-:W-:-:S04]  /*03a0*/  FFMA R5, R10, -R3, 1 ;  /* 0x3f8000000a057423 */ /* 0x001fc80000000803 */
[----:B------:R-:W-:Y:S01]  /*03b0*/  FFMA R5, R10, R5, R10 ;  /* 0x000000050a057223 */ /* 0x000fe2000000000a */
[----:B--2---:R-:W-:-:S04]  /*03c0*/  FADD R0, R0, -R9 ;  /* 0x8000000900007221 */ /* 0x004fc80000000000 */
[----:B------:R-:W0:Y:S01]  /*03d0*/  FCHK P0, R0, R3 ;  /* 0x0000000300007302 */ /* 0x000e220000000000 */
[----:B------:R-:W-:-:S04]  /*03e0*/  FFMA R10, R0, R5, RZ ;  /* 0x00000005000a7223 */ /* 0x000fc800000000ff */
[----:B------:R-:W-:-:S04]  /*03f0*/  FFMA R11, R10, -R3, R0 ;  /* 0x800000030a0b7223 */ /* 0x000fc80000000000 */
[----:B------:R-:W-:Y:S01]  /*0400*/  FFMA R13, R5, R11, R10 ;  /* 0x0000000b050d7223 */ /* 0x000fe2000000000a */
[----:B0-----:R-:W-:Y:S06]  /*0410*/  @!P0 BRA `(.L_x_61) ;  /* 0x00000000000c8947 */ /* 0x001fec0003800000 */
[----:B------:R-:W-:-:S07]  /*0420*/  MOV R6, 0x440 ;  /* 0x0000044000067802 */ /* 0x000fce0000000f00 */
[----:B------:R-:W-:Y:S05]  /*0430*/  CALL.REL.NOINC `($__internal_5_$__cuda_sm3x_div_rn_noftz_f32_slowpath) ;  /* 0x0000000000a87944 */ /* 0x000fea0003c00000 */
[----:B------:R-:W-:-:S07]  /*0440*/  IMAD.MOV.U32 R13, RZ, RZ, R0 ;  /* 0x000000ffff0d7224 */ /* 0x000fce00078e0000 */
.L_x_61:
[----:B------:R-:W-:Y:S05]  /*0450*/  BSYNC.RECONVERGENT B0 ;  /* 0x0000000000007941 */ /* 0x000fea0003800200 */
.L_x_60:
[----:B------:R-:W0:Y:S01]  /*0460*/  LDCU.64 UR6, c[0x0][0x3c0] ;  /* 0x00007800ff0677ac */ /* 0x000e220008000a00 */
[----:B------:R-:W1:Y:S08]  /*0470*/  LDC.64 R8, c[0x0][0x3a0] ;  /* 0x0000e800ff087b82 */ /* 0x000e700000000a00 */
[----:B------:R-:W2:Y:S01]  /*0480*/  LDC.64 R10, c[0x0][0x3a8] ;  /* 0x0000ea00ff0a7b82 */ /* 0x000ea20000000a00 */
[----:B0-----:R-:W-:-:S04]  /*0490*/  ISETP.NE.U32.AND P0, PT, RZ, UR6, PT ;  /* 0x00000006ff007c0c */ /* 0x001fc8000bf05070 */
[----:B------:R-:W-:Y:S01]  /*04a0*/  ISETP.NE.AND.EX P0, PT, RZ, UR7, PT, P0 ;  /* 0x00000007ff007c0c */ /* 0x000fe2000bf05300 */
[----:B-1----:R-:W-:-:S04]  /*04b0*/  IMAD.WIDE R8, R4, 0x4, R8 ;  /* 0x0000000404087825 */ /* 0x002fc800078e0208 */
[----:B--2---:R-:W-:-:S08]  /*04c0*/  IMAD.WIDE R4, R4, 0x4, R10 ;  /* 0x0000000404047825 */ /* 0x004fd000078e020a */
[----:B------:R-:W0:Y:S08]  /*04d0*/  @P0 LDC.64 R6, c[0x0][0x3c0] ;  /* 0x0000f000ff060b82 */ /* 0x000e300000000a00 */
[----:B------:R-:W1:Y:S01]  /*04e0*/  LDC.64 R10, c[0x0][0x388] ;  /* 0x0000e200ff0a7b82 */ /* 0x000e620000000a00 */
[----:B0-----:R-:W-:-:S05]  /*04f0*/  @P0 IMAD.WIDE R6, R2, 0x4, R6 ;  /* 0x0000000402060825 */ /* 0x001fca00078e0206 */
[----:B------:R-:W-:Y:S04]  /*0500*/  @P0 STG.E desc[UR4][R6.64], R13 ;  /* 0x0000000d06000986 */ /* 0x000fe8000c101904 */
[----:B------:R-:W2:Y:S04]  /*0510*/  LDG.E R8, desc[UR4][R8.64] ;  /* 0x0000000408087981 */ /* 0x000ea8000c1e1900 */
[----:B------:R-:W2:Y:S01]  /*0520*/  LDG.E R5, desc[UR4][R4.64] ;  /* 0x0000000404057981 */ /* 0x000ea2000c1e1900 */
[----:B-1----:R-:W-:-:S04]  /*0530*/  IMAD.WIDE R2, R2, 0x4, R10 ;  /* 0x0000000402027825 */ /* 0x002fc800078e020a */
[----:B--2---:R-:W-:-:S05]  /*0540*/  FFMA R11, R8, R13, R5 ;  /* 0x0000000d080b7223 */ /* 0x004fca0000000005 */
[----:B------:R-:W-:Y:S01]  /*0550*/  STG.E desc[UR4][R2.64], R11 ;  /* 0x0000000b02007986 */ /* 0x000fe2000c101904 */
[----:B------:R-:W-:Y:S05]  /*0560*/  EXIT ;  /* 0x000000000000794d */ /* 0x000fea0003800000 */
        .weak           $__internal_4_$__cuda_sm20_sqrt_rn_f32_slowpath
        .type           $__internal_4_$__cuda_sm20_sqrt_rn_f32_slowpath,@function
        .size           $__internal_4_$__cuda_sm20_sqrt_rn_f32_slowpath,($__internal_5_$__cuda_sm3x_div_rn_noftz_f32_slowpath - $__internal_4_$__cuda_sm20_sqrt_rn_f32_slowpath)
$__internal_4_$__cuda_sm20_sqrt_rn_f32_slowpath:
[----:B------:R-:W-:-:S13]  /*0570*/  LOP3.LUT P0, RZ, R8, 0x7fffffff, RZ, 0xc0, !PT ;  /* 0x7fffffff08ff7812 */ /* 0x000fda000780c0ff */
[----:B------:R-:W-:Y:S01]  /*0580*/  @!P0 IMAD.MOV.U32 R3, RZ, RZ, R8 ;  /* 0x000000ffff038224 */ /* 0x000fe200078e0008 */
[----:B------:R-:W-:Y:S06]  /*0590*/  @!P0 BRA `(.L_x_62) ;  /* 0x0000000000448947 */ /* 0x000fec0003800000 */
[----:B------:R-:W-:Y:S01]  /*05a0*/  FSETP.GEU.FTZ.AND P0, PT, R8, RZ, PT ;  /* 0x000000ff0800720b */ /* 0x000fe20003f1e000 */
[----:B------:R-:W-:-:S12]  /*05b0*/  IMAD.MOV.U32 R0, RZ, RZ, R8 ;  /* 0x000000ffff007224 */ /* 0x000fd800078e0008 */
[----:B------:R-:W-:Y:S01]  /*05c0*/  @!P0 MOV R3, 0x7fffffff ;  /* 0x7fffffff00038802 */ /* 0x000fe20000000f00 */
        /* <DEDUP_REMOVED lines=8> */
[----:B------:R-:W-:-:S03]  /*0650*/  @P0 FMUL.FTZ R6, R6, 0.5 ;  /* 0x3f00000006060820 */ /* 0x000fc60000410000 */
[----:B------:R-:W-:-:S04]  /*0660*/  @P0 FADD.FTZ R3, -R8, -RZ ;  /* 0x800000ff08030221 */ /* 0x000fc80000010100 */
[----:B------:R-:W-:Y:S01]  /*0670*/  @P0 FFMA R7, R8, R3, R5 ;  /* 0x0000000308070223 */ /* 0x000fe20000000005 */
[----:B------:R-:W-:-:S03]  /*0680*/  @!P0 IMAD.MOV.U32 R3, RZ, RZ, R0 ;  /* 0x000000ffff038224 */ /* 0x000fc600078e0000 */
[----:B------:R-:W-:-:S04]  /*0690*/  @P0 FFMA R6, R7, R6, R8 ;  /* 0x0000000607060223 */ /* 0x000fc80000000008 */
[----:B------:R-:W-:-:S07]  /*06a0*/  @P0 FMUL.FTZ R3, R6, 2.3283064365386962891e-10 ;  /* 0x2f80000006030820 */ /* 0x000fce0000410000 */
.L_x_62:
[----:B------:R-:W-:Y:S02]  /*06b0*/  IMAD.MOV.U32 R6, RZ, RZ, R9 ;  /* 0x000000ffff067224 */ /* 0x000fe400078e0009 */
[----:B------:R-:W-:-:S04]  /*06c0*/  IMAD.MOV.U32 R7, RZ, RZ, 0x0 ;  /* 0x00000000ff077424 */ /* 0x000fc800078e00ff */
[----:B------:R-:W-:Y:S05]  /*06d0*/  RET.REL.NODEC R6 `(_Z18batch_norm_batchedPfS_S_S_S_S_fiiS_) ;  /* 0xfffffff806487950 */ /* 0x000fea0003c3ffff */
        .weak           $__internal_5_$__cuda_sm3x_div_rn_noftz_f32_slowpath
        .type           $__internal_5_$__cuda_sm3x_div_rn_noftz_f32_slowpath,@function
        .size           $__internal_5_$__cuda_sm3x_div_rn_noftz_f32_slowpath,(.L_x_119 - $__internal_5_$__cuda_sm3x_div_rn_noftz_f32_slowpath)
$__internal_5_$__cuda_sm3x_div_rn_noftz_f32_slowpath:
[----:B------:R-:W-:Y:S01]  /*06e0*/  SHF.R.U32.HI R7, RZ, 0x17, R3 ;  /* 0x00000017ff077819 */ /* 0x000fe20000011603 */
[----:B------:R-:W-:Y:S01]  /*06f0*/  BSSY.RECONVERGENT B1, `(.L_x_63) ;  /* 0x0000063000017945 */ /* 0x000fe20003800200 */
[--C-:B------:R-:W-:Y:S02]  /*0700*/  SHF.R.U32.HI R5, RZ, 0x17, R0.reuse ;  /* 0x00000017ff057819 */ /* 0x100fe40000011600 */
[----:B------:R-:W-:Y:S02]  /*0710*/  LOP3.LUT R13, R7, 0xff, RZ, 0xc0, !PT ;  /* 0x000000ff070d7812 */ /* 0x000fe400078ec0ff */
[----:B------:R-:W-:Y:S01]  /*0720*/  LOP3.LUT R8, R5, 0xff, RZ, 0xc0, !PT ;  /* 0x000000ff05087812 */ /* 0x000fe200078ec0ff */
[----:B------:R-:W-:Y:S01]  /*0730*/  IMAD.MOV.U32 R5, RZ, RZ, R0 ;  /* 0x000000ffff057224 */ /* 0x000fe200078e0000 */
[----:B------:R-:W-:-:S03]  /*0740*/  IADD3 R10, PT, PT, R13, -0x1, RZ ;  /* 0xffffffff0d0a7810 */ /* 0x000fc60007ffe0ff */
[----:B------:R-:W-:Y:S01]  /*0750*/  VIADD R9, R8, 0xffffffff ;  /* 0xffffffff08097836 */ /* 0x000fe20000000000 */
[----:B------:R-:W-:-:S04]  /*0760*/  ISETP.GT.U32.AND P0, PT, R10, 0xfd, PT ;  /* 0x000000fd0a00780c */ /* 0x000fc80003f04070 */
[----:B------:R-:W-:-:S13]  /*0770*/  ISETP.GT.U32.OR P0, PT, R9, 0xfd, P0 ;  /* 0x000000fd0900780c */ /* 0x000fda0000704470 */
[----:B------:R-:W-:Y:S01]  /*0780*/  @!P0 MOV R7, RZ ;  /* 0x000000ff00078202 */ /* 0x000fe20000000f00 */
        /* <DEDUP_REMOVED lines=19> */
[----:B------:R-:W-:Y:S02]  /*08c0*/  @P0 IMAD.MOV.U32 R7, RZ, RZ, RZ ;  /* 0x000000ffff070224 */ /* 0x000fe400078e00ff */
[----:B------:R-:W-:Y:S01]  /*08d0*/  @!P0 FFMA R5, R0, 1.84467440737095516160e+19, RZ ;  /* 0x5f80000000058823 */ /* 0x000fe200000000ff */
[----:B------:R-:W-:Y:S02]  /*08e0*/  @!P0 IMAD.MOV.U32 R7, RZ, RZ, -0x40 ;  /* 0xffffffc0ff078424 */ /* 0x000fe400078e00ff */
[----:B------:R-:W-:-:S03]  /*08f0*/  @!P1 FFMA R3, R3, 1.84467440737095516160e+19, RZ ;  /* 0x5f80000003039823 */ /* 0x000fc600000000ff */
[----:B------:R-:W-:-:S07]  /*0900*/  @!P1 IADD3 R7, PT, PT, R7, 0x40, RZ ;  /* 0x0000004007079810 */ /* 0x000fce0007ffe0ff */
.L_x_64:
[----:B------:R-:W-:Y:S01]  /*0910*/  LEA R0, R13, 0xc0800000, 0x17 ;  /* 0xc08000000d007811 */ /* 0x000fe200078eb8ff */
[----:B------:R-:W-:Y:S01]  /*0920*/  VIADD R8, R8, 0xffffff81 ;  /* 0xffffff8108087836 */ /* 0x000fe20000000000 */
[----:B------:R-:W-:Y:S03]  /*0930*/  BSSY.RECONVERGENT B2, `(.L_x_69) ;  /* 0x0000035000027945 */ /* 0x000fe60003800200 */
[----:B------:R-:W-:Y:S02]  /*0940*/  IMAD.IADD R3, R3, 0x1, -R0 ;  /* 0x0000000103037824 */ /* 0x000fe400078e0a00 */
[C---:B------:R-:W-:Y:S01]  /*0950*/  IMAD R0, R8.reuse, -0x800000, R5 ;  /* 0xff80000008007824 */ /* 0x040fe200078e0205 */
[----:B------:R-:W-:Y:S01]  /*0960*/  IADD3 R8, PT, PT, R8, 0x7f, -R13 ;  /* 0x0000007f08087810 */ /* 0x000fe20007ffe80d */
[----:B------:R-:W0:Y:S01]  /*0970*/  MUFU.RCP R9, R3 ;  /* 0x0000000300097308 */ /* 0x000e220000001000 */
[----:B------:R-:W-:-:S02]  /*0980*/  FADD.FTZ R11, -R3, -RZ ;  /* 0x800000ff030b7221 */ /* 0x000fc40000010100 */
[----:B------:R-:W-:Y:S02]  /*0990*/  IADD3 R8, PT, PT, R8, R7, RZ ;  /* 0x0000000708087210 */ /* 0x000fe40007ffe0ff */
[----:B0-----:R-:W-:-:S04]  /*09a0*/  FFMA R10, R9, R11, 1 ;  /* 0x3f800000090a7423 */ /* 0x001fc8000000000b */
[----:B------:R-:W-:-:S04]  /*09b0*/  FFMA R12, R9, R10, R9 ;  /* 0x0000000a090c7223 */ /* 0x000fc80000000009 */
[----:B------:R-:W-:-:S04]  /*09c0*/  FFMA R5, R0, R12, RZ ;  /* 0x0000000c00057223 */ /* 0x000fc800000000ff */
[----:B------:R-:W-:-:S04]  /*09d0*/  FFMA R10, R11, R5, R0 ;  /* 0x000000050b0a7223 */ /* 0x000fc80000000000 */
[----:B------:R-:W-:-:S04]  /*09e0*/  FFMA R9, R12, R10, R5 ;  /* 0x0000000a0c097223 */ /* 0x000fc80000000005 */
[----:B------:R-:W-:-:S04]  /*09f0*/  FFMA R10, R11, R9, R0 ;  /* 0x000000090b0a7223 */ /* 0x000fc80000000000 */
        /* <DEDUP_REMOVED lines=15> */
[CCC-:B------:R-:W-:Y:S01]  /*0af0*/  FFMA.RM R8, R12.reuse, R10.reuse, R9.reuse ;  /* 0x0000000a0c087223 */ /* 0x1c0fe20000004009 */
[C---:B------:R-:W-:Y:S02]  /*0b00*/  ISETP.NE.AND P2, PT, R7.reuse, RZ, PT ;  /* 0x000000ff0700720c */ /* 0x040fe40003f45270 */
[----:B------:R-:W-:Y:S02]  /*0b10*/  ISETP.NE.AND P1, PT, R7, RZ, PT ;  /* 0x000000ff0700720c */ /* 0x000fe40003f25270 */
[----:B------:R-:W-:Y:S01]  /*0b20*/  LOP3.LUT R5, R3, 0x7fffff, RZ, 0xc0, !PT ;  /* 0x007fffff03057812 */ /* 0x000fe200078ec0ff */
[----:B------:R-:W-:Y:S01]  /*0b30*/  FFMA.RP R3, R12, R10, R9 ;  /* 0x0000000a0c037223 */ /* 0x000fe20000008009 */
[----:B------:R-:W-:Y:S01]  /*0b40*/  IADD3 R10, PT, PT, R7, 0x20, RZ ;  /* 0x00000020070a7810 */ /* 0x000fe20007ffe0ff */
[----:B------:R-:W-:Y:S01]  /*0b50*/  IMAD.MOV R7, RZ, RZ, -R7 ;  /* 0x000000ffff077224 */ /* 0x000fe200078e0a07 */
        /* <DEDUP_REMOVED lines=14> */
.L_x_71:
[----:B------:R-:W-:-:S04]  /*0c40*/  LOP3.LUT R0, R0, 0x80000000, RZ, 0xc0, !PT ;  /* 0x8000000000007812 */ /* 0x000fc800078ec0ff */
[----:B------:R-:W-:Y:S01]  /*0c50*/  LOP3.LUT R0, R0, 0x7f800000, RZ, 0xfc, !PT ;  /* 0x7f80000000007812 */ /* 0x000fe200078efcff */
[----:B------:R-:W-:Y:S06]  /*0c60*/  BRA `(.L_x_72) ;  /* 0x0000000000047947 */ /* 0x000fec0003800000 */
.L_x_70:
[----:B------:R-:W-:-:S07]  /*0c70*/  LEA R0, R8, R0, 0x17 ;  /* 0x0000000008007211 */ /* 0x000fce00078eb8ff */
.L_x_72:
[----:B------:R-:W-:Y:S05]  /*0c80*/  BSYNC.RECONVERGENT B2 ;  /* 0x0000000000027941 */ /* 0x000fea0003800200 */
.L_x_69:
[----:B------:R-:W-:Y:S05]  /*0c90*/  BRA `(.L_x_73) ;  /* 0x0000000000207947 */ /* 0x000fea0003800000 */
.L_x_68:
[----:B------:R-:W-:-:S04]  /*0ca0*/  LOP3.LUT R0, R3, 0x80000000, R5, 0x48, !PT ;  /* 0x8000000003007812 */ /* 0x000fc800078e4805 */
[----:B------:R-:W-:Y:S01]  /*0cb0*/  LOP3.LUT R0, R0, 0x7f800000, RZ, 0xfc, !PT ;  /* 0x7f80000000007812 */ /* 0x000fe200078efcff */
[----:B------:R-:W-:Y:S06]  /*0cc0*/  BRA `(.L_x_73) ;  /* 0x0000000000147947 */ /* 0x000fec0003800000 */
.L_x_67:
[----:B------:R-:W-:Y:S01]  /*0cd0*/  LOP3.LUT R0, R3, 0x80000000, R5, 0x48, !PT ;  /* 0x8000000003007812 */ /* 0x000fe200078e4805 */
[----:B------:R-:W-:Y:S06]  /*0ce0*/  BRA `(.L_x_73) ;  /* 0x00000000000c7947 */ /* 0x000fec0003800000 */
.L_x_66:
[----:B------:R-:W0:Y:S01]  /*0cf0*/  MUFU.RSQ R0, -QNAN ;  /* 0xffc0000000007908 */ /* 0x000e220000001400 */
[----:B------:R-:W-:Y:S05]  /*0d00*/  BRA `(.L_x_73) ;  /* 0x0000000000047947 */ /* 0x000fea0003800000 */
.L_x_65:
[----:B------:R-:W-:-:S07]  /*0d10*/  FADD.FTZ R0, R0, R3 ;  /* 0x0000000300007221 */ /* 0x000fce0000010000 */
.L_x_73:
[----:B------:R-:W-:Y:S05]  /*0d20*/  BSYNC.RECONVERGENT B1 ;  /* 0x0000000000017941 */ /* 0x000fea0003800200 */
.L_x_63:
[----:B------:R-:W-:-:S04]  /*0d30*/  IMAD.MOV.U32 R7, RZ, RZ, 0x0 ;  /* 0x00000000ff077424 */ /* 0x000fc800078e00ff */
[----:B0-----:R-:W-:Y:S05]  /*0d40*/  RET.REL.NODEC R6 `(_Z18batch_norm_batchedPfS_S_S_S_S_fiiS_) ;  /* 0xfffffff006ac7950 */ /* 0x001fea0003c3ffff */
.L_x_74:
        /* <DEDUP_REMOVED lines=11> */
.L_x_119:


//--------------------- .text._Z32compute_batch_norm_stats_batchedPfS_S_ii --------------------------
	.section	.text._Z32compute_batch_norm_stats_batchedPfS_S_ii,"ax",@progbits
	.align	128
        .global         _Z32compute_batch_norm_stats_batchedPfS_S_ii
        .type           _Z32compute_batch_norm_stats_batchedPfS_S_ii,@function
        .size           _Z32compute_batch_norm_stats_batchedPfS_S_ii,(.L_x_120 - _Z32compute_batch_norm_stats_batchedPfS_S_ii)
        .other          _Z32compute_batch_norm_stats_batchedPfS_S_ii,@"STO_CUDA_ENTRY STV_DEFAULT"
_Z32compute_batch_norm_stats_batchedPfS_S_ii:
.text._Z32compute_batch_norm_stats_batchedPfS_S_ii:
[----:B------:R-:W-:Y:S01]  /*0000*/  LDC R1, c[0x0][0x37c] ;  /* 0x0000df00ff017b82 */ /* 0x000fe20000000800 */
[----:B------:R-:W0:Y:S01]  /*0010*/  S2R R2, SR_CTAID.X ;  /* 0x0000000000027919 */ /* 0x000e220000002500 */
[----:B------:R-:W0:Y:S02]  /*0020*/  LDCU UR4, c[0x0][0x39c] ;  /* 0x00007380ff0477ac */ /* 0x000e240008000800 */
[----:B0-----:R-:W-:-:S13]  /*0030*/  ISETP.GE.AND P0, PT, R2, UR4, PT ;  /* 0x0000000402007c0c */ /* 0x001fda000bf06270 */
[----:B------:R-:W-:Y:S05]  /*0040*/  @P0 EXIT ;  /* 0x000000000000094d */ /* 0x000fea0003800000 */
[----:B------:R-:W0:Y:S01]  /*0050*/  S2R R4, SR_TID.X ;  /* 0x0000000000047919 */ /* 0x000e220000002100 */
[----:B------:R-:W0:Y:S01]  /*0060*/  LDCU UR5, c[0x0][0x398] ;  /* 0x00007300ff0577ac */ /* 0x000e220008000800 */
[----:B------:R-:W-:Y:S01]  /*0070*/  BSSY.RECONVERGENT B0, `(.L_x_75) ;  /* 0x0000010000007945 */ /* 0x000fe20003800200 */
[----:B------:R-:W-:Y:S01]  /*0080*/  IMAD.MOV.U32 R0, RZ, RZ, RZ ;  /* 0x000000ffff007224 */ /* 0x000fe200078e00ff */
[----:B------:R-:W1:Y:S01]  /*0090*/  LDCU.64 UR8, c[0x0][0x358] ;  /* 0x00006b00ff0877ac */ /* 0x000e620008000a00 */
[----:B0-----:R-:W-:-:S13]  /*00a0*/  ISETP.GE.AND P0, PT, R4, UR5, PT ;  /* 0x0000000504007c0c */ /* 0x001fda000bf06270 */
[----:B-1----:R-:W-:Y:S05]  /*00b0*/  @P0 BRA `(.L_x_76) ;  /* 0x00000000002c0947 */ /* 0x002fea0003800000 */
[----:B------:R-:W0:Y:S01]  /*00c0*/  LDC R10, c[0x0][0x360] ;  /* 0x0000d800ff0a7b82 */ /* 0x000e220000000800 */
[----:B------:R-:W-:Y:S02]  /*00d0*/  IMAD.MOV.U32 R0, RZ, RZ, RZ ;  /* 0x000000ffff007224 */ /* 0x000fe400078e00ff */
[----:B------:R-:W-:-:S05]  /*00e0*/  IMAD.MOV.U32 R3, RZ, RZ, R4 ;  /* 0x000000ffff037224 */ /* 0x000fca00078e0004 */
[----:B------:R-:W1:Y:S02]  /*00f0*/  LDC.64 R8, c[0x0][0x380] ;  /* 0x0000e000ff087b82 */ /* 0x000e640000000a00 */
.L_x_77:
[----:B------:R-:W-:-:S04]  /*0100*/  IMAD R7, R3, UR4, R2 ;  /* 0x0000000403077c24 */ /* 0x000fc8000f8e0202 */
[----:B-1----:R-:W-:-:S06]  /*0110*/  IMAD.WIDE R6, R7, 0x4, R8 ;  /* 0x0000000407067825 */ /* 0x002fcc00078e0208 */
[----:B------:R-:W2:Y:S01]  /*0120*/  LDG.E R7, desc[UR8][R6.64] ;  /* 0x0000000806077981 */ /* 0x000ea2000c1e1900 */
[----:B0-----:R-:W-:-:S05]  /*0130*/  IMAD.IADD R3, R10, 0x1, R3 ;  /* 0x000000010a037824 */ /* 0x001fca00078e0203 */
[----:B------:R-:W-:Y:S01]  /*0140*/  ISETP.GE.AND P0, PT, R3, UR5, PT ;  /* 0x0000000503007c0c */ /* 0x000fe2000bf06270 */
[----:B--2---:R-:W-:-:S12]  /*0150*/  FADD R0, R7, R0 ;  /* 0x0000000007007221 */ /* 0x004fd80000000000 */
[----:B------:R-:W-:Y:S05]  /*0160*/  @!P0 BRA `(.L_x_77) ;  /* 0xfffffffc00e48947 */ /* 0x000fea000383ffff */
.L_x_76:
[----:B------:R-:W-:Y:S05]  /*0170*/  BSYNC.RECONVERGENT B0 ;  /* 0x0000000000007941 */ /* 0x000fea0003800200 */
.L_x_75:
[----:B------:R-:W0:Y:S01]  /*0180*/  S2UR UR5, SR_CgaCtaId ;  /* 0x00000000000579c3 */ /* 0x000e220000008800 */
[----:B------:R-:W-:Y:S01]  /*0190*/  UMOV UR4, 0x400 ;  /* 0x0000040000047882 */ /* 0x000fe20000000000 */
[----:B------:R-:W1:Y:S01]  /*01a0*/  LDCU UR6, c[0x0][0x360] ;  /* 0x00006c00ff0677ac */ /* 0x000e620008000800 */
[----:B------:R-:W-:-:S05]  /*01b0*/  ISETP.NE.AND P1, PT, R4, RZ, PT ;  /* 0x000000ff0400720c */ /* 0x000fca0003f25270 */
[----:B------:R-:W2:Y:S01]  /*01c0*/  LDC.64 R6, c[0x0][0x388] ;  /* 0x0000e200ff067b82 */ /* 0x000ea20000000a00 */
[----:B-1----:R-:W-:Y:S02]  /*01d0*/  UISETP.GE.U32.AND UP0, UPT, UR6, 0x2, UPT ;  /* 0x000000020600788c */ /* 0x002fe4000bf06070 */
[----:B------:R-:W-:Y:S01]  /*01e0*/  IMAD.U32 R8, RZ, RZ, UR6 ;  /* 0x00000006ff087e24 */ /* 0x000fe2000f8e00ff */
[----:B0-----:R-:W-:-:S06]  /*01f0*/  ULEA UR4, UR5, UR4, 0x18 ;  /* 0x0000000405047291 */ /* 0x001fcc000f8ec0ff */
[----:B------:R-:W-:-:S05]  /*0200*/  LEA R5, R4, UR4, 0x2 ;  /* 0x0000000404057c11 */ /* 0x000fca000f8e10ff */
[----:B------:R0:W-:Y:S01]  /*0210*/  STS [R5], R0 ;  /* 0x0000000005007388 */ /* 0x0001e20000000800 */
[----:B------:R-:W-:Y:S06]  /*0220*/  BAR.SYNC.DEFER_BLOCKING 0x0 ;  /* 0x0000000000007b1d */ /* 0x000fec0000010000 */
[----:B------:R-:W-:Y:S05]  /*0230*/  BRA.U !UP0, `(.L_x_78) ;  /* 0x0000000108307547 */ /* 0x000fea000b800000 */
[----:B0-----:R-:W-:-:S07]  /*0240*/  IMAD.MOV.U32 R0, RZ, RZ, R8 ;  /* 0x000000ffff007224 */ /* 0x001fce00078e0008 */
.L_x_79:
[----:B------:R-:W-:-:S04]  /*0250*/  SHF.R.U32.HI R9, RZ, 0x1, R0 ;  /* 0x00000001ff097819 */ /* 0x000fc80000011600 */
[----:B------:R-:W-:-:S13]  /*0260*/  ISETP.GE.U32.AND P0, PT, R4, R9, PT ;  /* 0x000000090400720c */ /* 0x000fda0003f06070 */
[----:B------:R-:W-:Y:S01]  /*0270*/  @!P0 IMAD R3, R9, 0x4, R5 ;  /* 0x0000000409038824 */ /* 0x000fe200078e0205 */
[----:B------:R-:W-:Y:S05]  /*0280*/  @!P0 LDS R10, [R5] ;  /* 0x00000000050a8984 */ /* 0x000fea0000000800 */
[----:B------:R-:W0:Y:S02]  /*0290*/  @!P0 LDS R3, [R3] ;  /* 0x0000000003038984 */ /* 0x000e240000000800 */
[----:B0-----:R-:W-:-:S05]  /*02a0*/  @!P0 FADD R10, R3, R10 ;  /* 0x0000000a030a8221 */ /* 0x001fca0000000000 */
[----:B------:R1:W-:Y:S01]  /*02b0*/  @!P0 STS [R5], R10 ;  /* 0x0000000a05008388 */ /* 0x0003e20000000800 */
[----:B------:R-:W-:Y:S01]  /*02c0*/  BAR.SYNC.DEFER_BLOCKING 0x0 ;  /* 0x0000000000007b1d */ /* 0x000fe20000010000 */
[----:B------:R-:W-:Y:S01]  /*02d0*/  ISETP.GT.U32.AND P0, PT, R0, 0x3, PT ;  /* 0x000000030000780c */ /* 0x000fe20003f04070 */
[----:B------:R-:W-:-:S12]  /*02e0*/  IMAD.MOV.U32 R0, RZ, RZ, R9 ;  /* 0x000000ffff007224 */ /* 0x000fd800078e0009 */
[----:B-1----:R-:W-:Y:S05]  /*02f0*/  @P0 BRA `(.L_x_79) ;  /* 0xfffffffc00d40947 */ /* 0x002fea000383ffff */
.L_x_78:
[----:B------:R-:W-:Y:S01]  /*0300*/  BSSY.RECONVERGENT B0, `(.L_x_80) ;  /* 0x0000015000007945 */ /* 0x000fe20003800200 */
[----:B--2---:R-:W-:-:S03]  /*0310*/  IMAD.WIDE.U32 R6, R2, 0x4, R6 ;  /* 0x0000000402067825 */ /* 0x004fc600078e0006 */
[----:B------:R-:W-:Y:S05]  /*0320*/  @P1 BRA `(.L_x_81) ;  /* 0x0000000000481947 */ /* 0x000fea0003800000 */
[----:B------:R-:W1:Y:S01]  /*0330*/  S2UR UR5, SR_CgaCtaId ;  /* 0x00000000000579c3 */ /* 0x000e620000008800 */
[----:B------:R-:W-:Y:S02]  /*0340*/  UMOV UR4, 0x400 ;  /* 0x0000040000047882 */ /* 0x000fe40000000000 */
[----:B-1----:R-:W-:Y:S01]  /*0350*/  ULEA UR4, UR5, UR4, 0x18 ;  /* 0x0000000405047291 */ /* 0x002fe2000f8ec0ff */
[----:B------:R-:W1:Y:S08]  /*0360*/  LDCU UR5, c[0x0][0x398] ;  /* 0x00007300ff0577ac */ /* 0x000e700008000800 */
[----:B0-----:R-:W0:Y:S01]  /*0370*/  LDS R0, [UR4] ;  /* 0x00000004ff007984 */ /* 0x001e220008000800 */
[----:B-1----:R-:W-:-:S04]  /*0380*/  I2FP.F32.S32 R3, UR5 ;  /* 0x0000000500037c45 */ /* 0x002fc80008201400 */
[----:B------:R-:W1:Y:S02]  /*0390*/  MUFU.RCP R10, R3 ;  /* 0x00000003000a7308 */ /* 0x000e640000001000 */
[----:B-1----:R-:W-:-:S04]  /*03a0*/  FFMA R9, -R3, R10, 1 ;  /* 0x3f80000003097423 */ /* 0x002fc8000000010a */
[----:B------:R-:W-:Y:S02]  /*03b0*/  FFMA R9, R10, R9, R10 ;  /* 0x000000090a097223 */ /* 0x000fe4000000000a */
[----:B0-----:R-:W0:Y:S02]  /*03c0*/  FCHK P0, R0, R3 ;  /* 0x0000000300007302 */ /* 0x001e240000000000 */
[----:B------:R-:W-:-:S04]  /*03d0*/  FFMA R10, R0, R9, RZ ;  /* 0x00000009000a7223 */ /* 0x000fc800000000ff */
[----:B------:R-:W-:-:S04]  /*03e0*/  FFMA R11, -R3, R10, R0 ;  /* 0x0000000a030b7223 */ /* 0x000fc80000000100 */
[----:B------:R-:W-:Y:S01]  /*03f0*/  FFMA R9, R9, R11, R10 ;  /* 0x0000000b09097223 */ /* 0x000fe2000000000a */
[----:B0-----:R-:W-:Y:S06]  /*0400*/  @!P0 BRA `(.L_x_82) ;  /* 0x00000000000c8947 */ /* 0x001fec0003800000 */
[----:B------:R-:W-:-:S07]  /*0410*/  MOV R10, 0x430 ;  /* 0x00000430000a7802 */ /* 0x000fce0000000f00 */
[----:B------:R-:W-:Y:S05]  /*0420*/  CALL.REL.NOINC `($__internal_6_$__cuda_sm3x_div_rn_noftz_f32_slowpath) ;  /* 0x0000000400007944 */ /* 0x000fea0003c00000 */
[----:B------:R-:W-:-:S07]  /*0430*/  IMAD.MOV.U32 R9, RZ, RZ, R0 ;  /* 0x000000ffff097224 */ /* 0x000fce00078e0000 */
.L_x_82:
[----:B------:R1:W-:Y:S02]  /*0440*/  STG.E desc[UR8][R6.64], R9 ;  /* 0x0000000906007986 */ /* 0x0003e4000c101908 */
.L_x_81:
[----:B------:R-:W-:Y:S05]  /*0450*/  BSYNC.RECONVERGENT B0 ;  /* 0x0000000000007941 */ /* 0x000fea0003800200 */
.L_x_80:
[----:B------:R-:W2:Y:S01]  /*0460*/  LDCU UR4, c[0x0][0x398] ;  /* 0x00007300ff0477ac */ /* 0x000ea20008000800 */
[----:B------:R-:W-:Y:S01]  /*0470*/  BSSY.RECONVERGENT B0, `(.L_x_83) ;  /* 0x0000013000007945 */ /* 0x000fe20003800200 */
[----:B------:R-:W-:Y:S01]  /*0480*/  ISETP.GE.U32.AND P1, PT, R8, 0x2, PT ;  /* 0x000000020800780c */ /* 0x000fe20003f26070 */
[----:B0-----:R-:W-:Y:S01]  /*0490*/  IMAD.MOV.U32 R0, RZ, RZ, RZ ;  /* 0x000000ffff007224 */ /* 0x001fe200078e00ff */
[----:B------:R-:W0:Y:S01]  /*04a0*/  LDCU UR5, c[0x0][0x39c] ;  /* 0x00007380ff0577ac */ /* 0x000e220008000800 */
[C---:B------:R-:W-:Y:S02]  /*04b0*/  ISETP.NE.AND P0, PT, R4.reuse, RZ, PT ;  /* 0x000000ff0400720c */ /* 0x040fe40003f05270 */
[----:B--2---:R-:W-:-:S13]  /*04c0*/  ISETP.GE.AND P2, PT, R4, UR4, PT ;  /* 0x0000000404007c0c */ /* 0x004fda000bf46270 */
[----:B0-----:R-:W-:Y:S05]  /*04d0*/  @P2 BRA `(.L_x_84) ;  /* 0x0000000000302947 */ /* 0x001fea0003800000 */
[----:B------:R0:W5:Y:S01]  /*04e0*/  LDG.E R13, desc[UR8][R6.64] ;  /* 0x00000008060d7981 */ /* 0x000162000c1e1900 */
[----:B------:R-:W2:Y:S01]  /*04f0*/  LDC.64 R10, c[0x0][0x380] ;  /* 0x0000e000ff0a7b82 */ /* 0x000ea20000000a00 */
[----:B------:R-:W-:Y:S02]  /*0500*/  IMAD.MOV.U32 R0, RZ, RZ, RZ ;  /* 0x000000ffff007224 */ /* 0x000fe400078e00ff */
[----:B------:R-:W-:-:S07]  /*0510*/  IMAD.MOV.U32 R3, RZ, RZ, R4 ;  /* 0x000000ffff037224 */ /* 0x000fce00078e0004 */
.L_x_85:
[----:B01----:R-:W-:-:S04]  /*0520*/  IMAD R7, R3, UR5, R2 ;  /* 0x0000000503077c24 */ /* 0x003fc8000f8e0202 */
[----:B--2---:R-:W-:-:S06]  /*0530*/  IMAD.WIDE R6, R7, 0x4, R10 ;  /* 0x0000000407067825 */ /* 0x004fcc00078e020a */
[----:B------:R-:W2:Y:S01]  /*0540*/  LDG.E R6, desc[UR8][R6.64] ;  /* 0x0000000806067981 */ /* 0x000ea2000c1e1900 */
[----:B------:R-:W-:-:S05]  /*0550*/  IMAD.IADD R3, R8, 0x1, R3 ;  /* 0x0000000108037824 */ /* 0x000fca00078e0203 */
[----:B------:R-:W-:Y:S01]  /*0560*/  ISETP.GE.AND P2, PT, R3, UR4, PT ;  /* 0x0000000403007c0c */ /* 0x000fe2000bf46270 */
[----:B--2--5:R-:W-:-:S04]  /*0570*/  FADD R9, R6, -R13 ;  /* 0x8000000d06097221 */ /* 0x024fc80000000000 */
[----:B------:R-:W-:-:S08]  /*0580*/  FFMA R0, R9, R9, R0 ;  /* 0x0000000909007223 */ /* 0x000fd00000000000 */
[----:B------:R-:W-:Y:S05]  /*0590*/  @!P2 BRA `(.L_x_85) ;  /* 0xfffffffc00e0a947 */ /* 0x000fea000383ffff */
.L_x_84:
[----:B------:R-:W-:Y:S05]  /*05a0*/  BSYNC.RECONVERGENT B0 ;  /* 0x0000000000007941 */ /* 0x000fea0003800200 */
.L_x_83:
[----:B------:R0:W-:Y:S01]  /*05b0*/  STS [R5], R0 ;  /* 0x0000000005007388 */ /* 0x0001e20000000800 */
[----:B------:R-:W-:Y:S06]  /*05c0*/  BAR.SYNC.DEFER_BLOCKING 0x0 ;  /* 0x0000000000007b1d */ /* 0x000fec0000010000 */
[----:B------:R-:W-:Y:S05]  /*05d0*/  @!P1 BRA `(.L_x_86) ;  /* 0x00000000002c9947 */ /* 0x000fea0003800000 */
.L_x_87:
[----:B-1----:R-:W-:-:S04]  /*05e0*/  SHF.R.U32.HI R7, RZ, 0x1, R8 ;  /* 0x00000001ff077819 */ /* 0x002fc80000011608 */
[----:B------:R-:W-:-:S13]  /*05f0*/  ISETP.GE.U32.AND P1, PT, R4, R7, PT ;  /* 0x000000070400720c */ /* 0x000fda0003f26070 */
[----:B0-----:R-:W-:Y:S01]  /*0600*/  @!P1 IMAD R0, R7, 0x4, R5 ;  /* 0x0000000407009824 */ /* 0x001fe200078e0205 */
[----:B------:R-:W-:Y:S05]  /*0610*/  @!P1 LDS R3, [R5] ;  /* 0x0000000005039984 */ /* 0x000fea0000000800 */
[----:B------:R-:W0:Y:S02]  /*0620*/  @!P1 LDS R0, [R0] ;  /* 0x0000000000009984 */ /* 0x000e240000000800 */
[----:B0-----:R-:W-:-:S05]  /*0630*/  @!P1 FADD R6, R0, R3 ;  /* 0x0000000300069221 */ /* 0x001fca0000000000 */
[----:B------:R2:W-:Y:S01]  /*0640*/  @!P1 STS [R5], R6 ;  /* 0x0000000605009388 */ /* 0x0005e20000000800 */
[----:B------:R-:W-:Y:S01]  /*0650*/  BAR.SYNC.DEFER_BLOCKING 0x0 ;  /* 0x0000000000007b1d */ /* 0x000fe20000010000 */
[----:B------:R-:W-:Y:S01]  /*0660*/  ISETP.GT.U32.AND P1, PT, R8, 0x3, PT ;  /* 0x000000030800780c */ /* 0x000fe20003f24070 */
[----:B------:R-:W-:-:S12]  /*0670*/  IMAD.MOV.U32 R8, RZ, RZ, R7 ;  /* 0x000000ffff087224 */ /* 0x000fd800078e0007 */
[----:B--2---:R-:W-:Y:S05]  /*0680*/  @P1 BRA `(.L_x_87) ;  /* 0xfffffffc00d41947 */ /* 0x004fea000383ffff */
.L_x_86:
[----:B------:R-:W-:Y:S05]  /*0690*/  @P0 EXIT ;  /* 0x000000000000094d */ /* 0x000fea0003800000 */
[----:B------:R-:W2:Y:S01]  /*06a0*/  LDCU UR4, c[0x0][0x398] ;  /* 0x00007300ff0477ac */ /* 0x000ea20008000800 */
[----:B-1----:R-:W-:Y:S01]  /*06b0*/  IMAD.MOV.U32 R7, RZ, RZ, RZ ;  /* 0x000000ffff077224 */ /* 0x002fe200078e00ff */
[----:B--2---:R-:W-:-:S09]  /*06c0*/  UISETP.GE.AND UP0, UPT, UR4, 0x2, UPT ;  /* 0x000000020400788c */ /* 0x004fd2000bf06270 */
[----:B------:R-:W-:Y:S05]  /*06d0*/  BRA.U !UP0, `(.L_x_88) ;  /* 0x0000000108447547 */ /* 0x000fea000b800000 */
[----:B------:R-:W1:Y:S01]  /*06e0*/  S2UR UR6, SR_CgaCtaId ;  /* 0x00000000000679c3 */ /* 0x000e620000008800 */
[----:B------:R-:W-:Y:S01]  /*06f0*/  UMOV UR5, 0x400 ;  /* 0x0000040000057882 */ /* 0x000fe20000000000 */
[----:B------:R-:W-:-:S06]  /*0700*/  UIADD3 UR4, UPT, UPT, UR4, -0x1, URZ ;  /* 0xffffffff04047890 */ /* 0x000fcc000fffe0ff */
[----:B------:R-:W-:-:S04]  /*0710*/  I2FP.F32.U32 R3, UR4 ;  /* 0x0000000400037c45 */ /* 0x000fc80008201000 */
[----:B------:R-:W0:Y:S01]  /*0720*/  MUFU.RCP R4, R3 ;  /* 0x0000000300047308 */ /* 0x000e220000001000 */
[----:B-1----:R-:W-:Y:S01]  /*0730*/  ULEA UR5, UR6, UR5, 0x18 ;  /* 0x0000000506057291 */ /* 0x002fe2000f8ec0ff */
[----:B0-----:R-:W-:-:S08]  /*0740*/  FFMA R5, -R3, R4, 1 ;  /* 0x3f80000003057423 */ /* 0x001fd00000000104 */
[----:B------:R-:W0:Y:S01]  /*0750*/  LDS R0, [UR5] ;  /* 0x00000005ff007984 */ /* 0x000e220008000800 */
[----:B------:R-:W-:Y:S01]  /*0760*/  FFMA R5, R4, R5, R4 ;  /* 0x0000000504057223 */ /* 0x000fe20000000004 */
[----:B0-----:R-:W0:Y:S03]  /*0770*/  FCHK P0, R0, R3 ;  /* 0x0000000300007302 */ /* 0x001e260000000000 */
[----:B------:R-:W-:-:S04]  /*0780*/  FFMA R4, R0, R5, RZ ;  /* 0x0000000500047223 */ /* 0x000fc800000000ff */
[----:B------:R-:W-:-:S04]  /*0790*/  FFMA R6, -R3, R4, R0 ;  /* 0x0000000403067223 */ /* 0x000fc80000000100 */
[----:B------:R-:W-:Y:S01]  /*07a0*/  FFMA R7, R5, R6, R4 ;  /* 0x0000000605077223 */ /* 0x000fe20000000004 */
[----:B0-----:R-:W-:Y:S06]  /*07b0*/  @!P0 BRA `(.L_x_88) ;  /* 0x00000000000c8947 */ /* 0x001fec0003800000 */
[----:B------:R-:W-:-:S07]  /*07c0*/  MOV R10, 0x7e0 ;  /* 0x000007e0000a7802 */ /* 0x000fce0000000f00 */
[----:B------:R-:W-:Y:S05]  /*07d0*/  CALL.REL.NOINC `($__internal_6_$__cuda_sm3x_div_rn_noftz_f32_slowpath) ;  /* 0x0000000000147944 */ /* 0x000fea0003c00000 */
[----:B------:R-:W-:-:S07]  /*07e0*/  MOV R7, R0 ;  /* 0x0000000000077202 */ /* 0x000fce0000000f00 */
.L_x_88:
[----:B0-----:R-:W0:Y:S02]  /*07f0*/  LDC.64 R4, c[0x0][0x390] ;  /* 0x0000e400ff047b82 */ /* 0x001e240000000a00 */
[----:B0-----:R-:W-:-:S05]  /*0800*/  IMAD.WIDE.U32 R2, R2, 0x4, R4 ;  /* 0x0000000402027825 */ /* 0x001fca00078e0004 */
[----:B------:R-:W-:Y:S01]  /*0810*/  STG.E desc[UR8][R2.64], R7 ;  /* 0x0000000702007986 */ /* 0x000fe2000c101908 */
[----:B------:R-:W-:Y:S05]  /*0820*/  EXIT ;  /* 0x000000000000794d */ /* 0x000fea0003800000 */
        .weak           $__internal_6_$__cuda_sm3x_div_rn_noftz_f32_slowpath
        .type           $__internal_6_$__cuda_sm3x_div_rn_noftz_f32_slowpath,@function
        .size           $__internal_6_$__cuda_sm3x_div_rn_noftz_f32_slowpath,(.L_x_120 - $__internal_6_$__cuda_sm3x_div_rn_noftz_f32_slowpath)
$__internal_6_$__cuda_sm3x_div_rn_noftz_f32_slowpath:
[----:B------:R-:W-:Y:S01]  /*0830*/  SHF.R.U32.HI R11, RZ, 0x17, R3 ;  /* 0x00000017ff0b7819 */ /* 0x000fe20000011603 */
[----:B------:R-:W-:Y:S01]  /*0840*/  BSSY.RECONVERGENT B1, `(.L_x_89) ;  /* 0x0000062000017945 */ /* 0x000fe20003800200 */
[----:B------:R-:W-:Y:S02]  /*0850*/  SHF.R.U32.HI R9, RZ, 0x17, R0 ;  /* 0x00000017ff097819 */ /* 0x000fe40000011600 */
[----:B------:R-:W-:Y:S02]  /*0860*/  LOP3.LUT R11, R11, 0xff, RZ, 0xc0, !PT ;  /* 0x000000ff0b0b7812 */ /* 0x000fe400078ec0ff */
[----:B------:R-:W-:-:S03]  /*0870*/  LOP3.LUT R14, R9, 0xff, RZ, 0xc0, !PT ;  /* 0x000000ff090e7812 */ /* 0x000fc600078ec0ff */
[----:B------:R-:W-:Y:S02]  /*0880*/  VIADD R13, R11, 0xffffffff ;  /* 0xffffffff0b0d7836 */ /* 0x000fe40000000000 */
[----:B------:R-:W-:-:S03]  /*0890*/  VIADD R12, R14, 0xffffffff ;  /* 0xffffffff0e0c7836 */ /* 0x000fc60000000000 */
        /* <DEDUP_REMOVED lines=25> */
[----:B------:R-:W-:Y:S02]  /*0a30*/  @!P1 FFMA R3, R3, 1.84467440737095516160e+19, RZ ;  /* 0x5f80000003039823 */ /* 0x000fe400000000ff */
[----:B------:R-:W-:-:S07]  /*0a40*/  @!P1 VIADD R9, R9, 0x40 ;  /* 0x0000004009099836 */ /* 0x000fce0000000000 */
.L_x_90:
[----:B------:R-:W-:Y:S01]  /*0a50*/  LEA R12, R11, 0xc0800000, 0x17 ;  /* 0xc08000000b0c7811 */ /* 0x000fe200078eb8ff */
[----:B------:R-:W-:Y:S04]  /*0a60*/  BSSY.RECONVERGENT B2, `(.L_x_95) ;  /* 0x0000036000027945 */ /* 0x000fe80003800200 */
[----:B------:R-:W-:Y:S02]  /*0a70*/  IMAD.IADD R12, R3, 0x1, -R12 ;  /* 0x00000001030c7824 */ /* 0x000fe400078e0a0c */
[----:B------:R-:W-:Y:S02]  /*0a80*/  VIADD R3, R14, 0xffffff81 ;  /* 0xffffff810e037836 */ /* 0x000fe40000000000 */
[----:B------:R0:W1:Y:S01]  /*0a90*/  MUFU.RCP R13, R12 ;  /* 0x0000000c000d7308 */ /* 0x0000620000001000 */
[----:B------:R-:W-:Y:S01]  /*0aa0*/  FADD.FTZ R15, -R12, -RZ ;  /* 0x800000ff0c0f7221 */ /* 0x000fe20000010100 */
[C---:B------:R-:W-:Y:S01]  /*0ab0*/  IMAD R0, R3.reuse, -0x800000, R0 ;  /* 0xff80000003007824 */ /* 0x040fe200078e0200 */
[----:B0-----:R-:W-:-:S04]  /*0ac0*/  IADD3 R12, PT, PT, R3, 0x7f, -R11 ;  /* 0x0000007f030c7810 */ /* 0x001fc80007ffe80b */
[----:B------:R-:W-:Y:S01]  /*0ad0*/  IADD3 R12, PT, PT, R12, R9, RZ ;  /* 0x000000090c0c7210 */ /* 0x000fe20007ffe0ff */
[----:B-1----:R-:W-:-:S04]  /*0ae0*/  FFMA R14, R13, R15, 1 ;  /* 0x3f8000000d0e7423 */ /* 0x002fc8000000000f */
        /* <DEDUP_REMOVED lines=25> */
[----:B------:R-:W-:Y:S02]  /*0c80*/  VIADD R14, R11, 0x20 ;  /* 0x000000200b0e7836 */ /* 0x000fe40000000000 */
[----:B------:R-:W-:Y:S01]  /*0c90*/  LOP3.LUT R9, R9, 0x800000, RZ, 0xfc, !PT ;  /* 0x0080000009097812 */ /* 0x000fe200078efcff */
[----:B------:R-:W-:Y:S01]  /*0ca0*/  IMAD.MOV R11, RZ, RZ, -R11 ;  /* 0x000000ffff0b7224 */ /* 0x000fe200078e0a0b */
[----:B------:R-:W-:-:S02]  /*0cb0*/  FSETP.NEU.FTZ.AND P0, PT, R3, R12, PT ;  /* 0x0000000c0300720b */ /* 0x000fc40003f1d000 */
[----:B------:R-:W-:Y:S02]  /*0cc0*/  SHF.L.U32 R14, R9, R14, RZ ;  /* 0x0000000e090e7219 */ /* 0x000fe400000006ff */
[----:B------:R-:W-:Y:S02]  /*0cd0*/  SEL R12, R11, RZ, P2 ;  /* 0x000000ff0b0c7207 */ /* 0x000fe40001000000 */
[----:B------:R-:W-:Y:S02]  /*0ce0*/  ISETP.NE.AND P1, PT, R14, RZ, P1 ;  /* 0x000000ff0e00720c */ /* 0x000fe40000f25270 */
[----:B------:R-:W-:Y:S02]  /*0cf0*/  SHF.R.U32.HI R12, RZ, R12, R9 ;  /* 0x0000000cff0c7219 */ /* 0x000fe40000011609 */
[----:B------:R-:W-:Y:S02]  /*0d00*/  PLOP3.LUT P0, PT, P0, P1, PT, 0xf8, 0x8f ;  /* 0x00000000008f781c */ /* 0x000fe40000703f70 */
[----:B------:R-:W-:-:S02]  /*0d10*/  SHF.R.U32.HI R14, RZ, 0x1, R12 ;  /* 0x00000001ff0e7819 */ /* 0x000fc4000001160c */
[----:B------:R-:W-:-:S04]  /*0d20*/  SEL R3, RZ, 0x1, !P0 ;  /* 0x00000001ff037807 */ /* 0x000fc80004000000 */
[----:B------:R-:W-:-:S04]  /*0d30*/  LOP3.LUT R3, R3, 0x1, R14, 0xf8, !PT ;  /* 0x0000000103037812 */ /* 0x000fc800078ef80e */
[----:B------:R-:W-:-:S05]  /*0d40*/  LOP3.LUT R3, R3, R12, RZ, 0xc0, !PT ;  /* 0x0000000c03037212 */ /* 0x000fca00078ec0ff */
[----:B------:R-:W-:-:S05]  /*0d50*/  IMAD.IADD R3, R14, 0x1, R3 ;  /* 0x000000010e037824 */ /* 0x000fca00078e0203 */
[----:B------:R-:W-:Y:S01]  /*0d60*/  LOP3.LUT R0, R3, R0, RZ, 0xfc, !PT ;  /* 0x0000000003007212 */ /* 0x000fe200078efcff */
[----:B------:R-:W-:Y:S06]  /*0d70*/  BRA `(.L_x_98) ;  /* 0x0000000000107947 */ /* 0x000fec0003800000 */
.L_x_97:
[----:B------:R-:W-:-:S04]  /*0d80*/  LOP3.LUT R0, R0, 0x80000000, RZ, 0xc0, !PT ;  /* 0x8000000000007812 */ /* 0x000fc800078ec0ff */
[----:B------:R-:W-:Y:S01]  /*0d90*/  LOP3.LUT R0, R0, 0x7f800000, RZ, 0xfc, !PT ;  /* 0x7f80000000007812 */ /* 0x000fe200078efcff */
[----:B------:R-:W-:Y:S06]  /*0da0*/  BRA `(.L_x_98) ;  /* 0x0000000000047947 */ /* 0x000fec0003800000 */
.L_x_96:
[----:B------:R-:W-:-:S07]  /*0db0*/  IMAD R0, R12, 0x800000, R0 ;  /* 0x008000000c007824 */ /* 0x000fce00078e0200 */
.L_x_98:
[----:B------:R-:W-:Y:S05]  /*0dc0*/  BSYNC.RECONVERGENT B2 ;  /* 0x0000000000027941 */ /* 0x000fea0003800200 */
.L_x_95:
[----:B------:R-:W-:Y:S05]  /*0dd0*/  BRA `(.L_x_99) ;  /* 0x0000000000207947 */ /* 0x000fea0003800000 */
.L_x_94:
[----:B------:R-:W-:-:S04]  /*0de0*/  LOP3.LUT R0, R3, 0x80000000, R0, 0x48, !PT ;  /* 0x8000000003007812 */ /* 0x000fc800078e4800 */
[----:B------:R-:W-:Y:S01]  /*0df0*/  LOP3.LUT R0, R0, 0x7f800000, RZ, 0xfc, !PT ;  /* 0x7f80000000007812 */ /* 0x000fe200078efcff */
[----:B------:R-:W-:Y:S06]  /*0e00*/  BRA `(.L_x_99) ;  /* 0x0000000000147947 */ /* 0x000fec0003800000 */
.L_x_93:
[----:B------:R-:W-:Y:S01]  /*0e10*/  LOP3.LUT R0, R3, 0x80000000, R0, 0x48, !PT ;  /* 0x8000000003007812 */ /* 0x000fe200078e4800 */
[----:B------:R-:W-:Y:S06]  /*0e20*/  BRA `(.L_x_99) ;  /* 0x00000000000c7947 */ /* 0x000fec0003800000 */
.L_x_92:
[----:B------:R-:W0:Y:S01]  /*0e30*/  MUFU.RSQ R0, -QNAN ;  /* 0xffc0000000007908 */ /* 0x000e220000001400 */
[----:B------:R-:W-:Y:S05]  /*0e40*/  BRA `(.L_x_99) ;  /* 0x0000000000047947 */ /* 0x000fea0003800000 */
.L_x_91:
[----:B------:R-:W-:-:S07]  /*0e50*/  FADD.FTZ R0, R0, R3 ;  /* 0x0000000300007221 */ /* 0x000fce0000010000 */
.L_x_99:
[----:B------:R-:W-:Y:S05]  /*0e60*/  BSYNC.RECONVERGENT B1 ;  /* 0x0000000000017941 */ /* 0x000fea0003800200 */
.L_x_89:
[----:B------:R-:W-:-:S04]  /*0e70*/  IMAD.MOV.U32 R11, RZ, RZ, 0x0 ;  /* 0x00000000ff0b7424 */ /* 0x000fc800078e00ff */
[----:B0-----:R-:W-:Y:S05]  /*0e80*/  RET.REL.NODEC R10 `(_Z32compute_batch_norm_stats_batchedPfS_S_ii) ;  /* 0xfffffff00a5c7950 */ /* 0x001fea0003c3ffff */
.L_x_100:
        /* <DEDUP_REMOVED lines=15> */
.L_x_120:


//--------------------- .text._Z28fused_bias_activation_kernelPfS_S_iii --------------------------
	.section	.text._Z28fused_bias_activation_kernelPfS_S_iii,"ax",@progbits
	.align	128
        .global         _Z28fused_bias_activation_kernelPfS_S_iii
        .type           _Z28fused_bias_activation_kernelPfS_S_iii,@function
        .size           _Z28fused_bias_activation_kernelPfS_S_iii,(.L_x_121 - _Z28fused_bias_activation_kernelPfS_S_iii)
        .other          _Z28fused_bias_activation_kernelPfS_S_iii,@"STO_CUDA_ENTRY STV_DEFAULT"
_Z28fused_bias_activation_kernelPfS_S_iii:
.text._Z28fused_bias_activation_kernelPfS_S_iii:
        /* <DEDUP_REMOVED lines=9> */
[----:B------:R-:W0:Y:S01]  /*0090*/  LDC.64 R8, c[0x0][0x380] ;  /* 0x0000e000ff087b82 */ /* 0x000e220000000a00 */
[----:B------:R-:W1:Y:S07]  /*00a0*/  LDCU.64 UR4, c[0x0][0x358] ;  /* 0x00006b00ff0477ac */ /* 0x000e6e0008000a00 */
[----:B------:R-:W2:Y:S01]  /*00b0*/  LDC R0, c[0x0][0x3a0] ;  /* 0x0000e800ff007b82 */ /* 0x000ea20000000800 */
[----:B------:R-:W-:Y:S01]  /*00c0*/  IMAD.MOV.U32 R7, RZ, RZ, -0x1 ;  /* 0xffffffffff077424 */ /* 0x000fe200078e00ff */
[----:B------:R-:W3:Y:S01]  /*00d0*/  LDCU.64 UR6, c[0x0][0x388] ;  /* 0x00007100ff0677ac */ /* 0x000ee20008000a00 */
[----:B0-----:R-:W-:-:S05]  /*00e0*/  IMAD.WIDE R8, R3, 0x4, R8 ;  /* 0x0000000403087825 */ /* 0x001fca00078e0208 */
[----:B-1----:R0:W5:Y:S01]  /*00f0*/  LDG.E R2, desc[UR4][R8.64] ;  /* 0x0000000408027981 */ /* 0x002162000c1e1900 */
[----:B---3--:R-:W-:Y:S01]  /*0100*/  UISETP.NE.U32.AND UP0, UPT, UR6, URZ, UPT ;  /* 0x000000ff0600728c */ /* 0x008fe2000bf05070 */
[----:B--2---:R-:W-:-:S03]  /*0110*/  VIADDMNMX.U32 R4, R0, R7, 0x2, PT ;  /* 0x0000000200047446 */ /* 0x004fc60003800007 */
[----:B------:R-:W-:Y:S01]  /*0120*/  UISETP.NE.AND.EX UP0, UPT, UR7, URZ, UPT, UP0 ;  /* 0x000000ff0700728c */ /* 0x000fe2000bf05300 */
[----:B------:R-:W-:-:S04]  /*0130*/  SHF.L.U32 R4, R4, 0x2, RZ ;  /* 0x0000000204047819 */ /* 0x000fc800000006ff */
[----:B------:R-:W1:Y:S02]  /*0140*/  LDC R6, c[0x2][R4] ;  /* 0x0080000004067b82 */ /* 0x000e640000000800 */
[----:B-1----:R-:W-:Y:S02]  /*0150*/  SHF.R.S32.HI R7, RZ, 0x1f, R6 ;  /* 0x0000001fff077819 */ /* 0x002fe40000011406 */
[----:B0-----:R-:W-:Y:S05]  /*0160*/  BRA.U !UP0, `(.L_x_101) ;  /* 0x0000000108647547 */ /* 0x001fea000b800000 */
[----:B------:R-:W-:Y:S02]  /*0170*/  IABS R11, R5 ;  /* 0x00000005000b7213 */ /* 0x000fe40000000000 */
[----:B------:R-:W-:Y:S02]  /*0180*/  ISETP.GE.AND P2, PT, R3, RZ, PT ;  /* 0x000000ff0300720c */ /* 0x000fe40003f46270 */
[----:B------:R-:W0:Y:S08]  /*0190*/  I2F.RP R4, R11 ;  /* 0x0000000b00047306 */ /* 0x000e300000209400 */
[----:B0-----:R-:W0:Y:S02]  /*01a0*/  MUFU.RCP R4, R4 ;  /* 0x0000000400047308 */ /* 0x001e240000001000 */
[----:B0-----:R-:W-:-:S06]  /*01b0*/  VIADD R8, R4, 0xffffffe ;  /* 0x0ffffffe04087836 */ /* 0x001fcc0000000000 */
[----:B------:R0:W1:Y:S02]  /*01c0*/  F2I.FTZ.U32.TRUNC.NTZ R9, R8 ;  /* 0x0000000800097305 */ /* 0x000064000021f000 */
[----:B0-----:R-:W-:Y:S01]  /*01d0*/  IMAD.MOV.U32 R8, RZ, RZ, RZ ;  /* 0x000000ffff087224 */ /* 0x001fe200078e00ff */
[----:B-1----:R-:W-:-:S05]  /*01e0*/  IADD3 R10, PT, PT, RZ, -R9, RZ ;  /* 0x80000009ff0a7210 */ /* 0x002fca0007ffe0ff */
[----:B------:R-:W-:Y:S01]  /*01f0*/  IMAD R13, R10, R11, RZ ;  /* 0x0000000b0a0d7224 */ /* 0x000fe200078e02ff */
[----:B------:R-:W-:-:S03]  /*0200*/  IABS R10, R3 ;  /* 0x00000003000a7213 */ /* 0x000fc60000000000 */
[----:B------:R-:W-:-:S06]  /*0210*/  IMAD.HI.U32 R9, R9, R13, R8 ;  /* 0x0000000d09097227 */ /* 0x000fcc00078e0008 */
[----:B------:R-:W-:-:S05]  /*0220*/  IMAD.HI.U32 R9, R9, R10, RZ ;  /* 0x0000000a09097227 */ /* 0x000fca00078e00ff */
[----:B------:R-:W-:-:S05]  /*0230*/  IADD3 R9, PT, PT, -R9, RZ, RZ ;  /* 0x000000ff09097210 */ /* 0x000fca0007ffe1ff */
[C---:B------:R-:W-:Y:S02]  /*0240*/  IMAD R4, R11.reuse, R9, R10 ;  /* 0x000000090b047224 */ /* 0x040fe400078e020a */
[----:B------:R-:W0:Y:S03]  /*0250*/  LDC.64 R8, c[0x0][0x388] ;  /* 0x0000e200ff087b82 */ /* 0x000e260000000a00 */
[----:B------:R-:W-:-:S13]  /*0260*/  ISETP.GT.U32.AND P0, PT, R11, R4, PT ;  /* 0x000000040b00720c */ /* 0x000fda0003f04070 */
[----:B------:R-:W-:Y:S01]  /*0270*/  @!P0 IMAD.IADD R4, R4, 0x1, -R11 ;  /* 0x0000000104048824 */ /* 0x000fe200078e0a0b */
[----:B------:R-:W-:-:S04]  /*0280*/  ISETP.NE.AND P0, PT, R5, RZ, PT ;  /* 0x000000ff0500720c */ /* 0x000fc80003f05270 */
[----:B------:R-:W-:-:S13]  /*0290*/  ISETP.GT.U32.AND P1, PT, R11, R4, PT ;  /* 0x000000040b00720c */ /* 0x000fda0003f24070 */
[----:B------:R-:W-:-:S05]  /*02a0*/  @!P1 IADD3 R4, PT, PT, R4, -R11, RZ ;  /* 0x8000000b04049210 */ /* 0x000fca0007ffe0ff */
[----:B------:R-:W-:Y:S01]  /*02b0*/  @!P2 IMAD.MOV R4, RZ, RZ, -R4 ;  /* 0x000000ffff04a224 */ /* 0x000fe200078e0a04 */
[----:B------:R-:W-:-:S05]  /*02c0*/  @!P0 LOP3.LUT R4, RZ, R5, RZ, 0x33, !PT ;  /* 0x00000005ff048212 */ /* 0x000fca00078e33ff */
[----:B0-----:R-:W-:-:S06]  /*02d0*/  IMAD.WIDE R4, R4, 0x4, R8 ;  /* 0x0000000404047825 */ /* 0x001fcc00078e0208 */
[----:B------:R-:W2:Y:S02]  /*02e0*/  LDG.E R5, desc[UR4][R4.64] ;  /* 0x0000000404057981 */ /* 0x000ea4000c1e1900 */
[----:B--2--5:R-:W-:-:S07]  /*02f0*/  FADD R2, R2, R5 ;  /* 0x0000000502027221 */ /* 0x024fce0000000000 */
.L_x_101:
[----:B------:R-:W-:Y:S05]  /*0300*/  BRX R6 -0x310                                                           (*"BRANCH_TARGETS .L_x_111,.L_x_112,.L_x_113"*) ;  /* 0xfffffffc063c7949 */ /* 0x000fea000383ffff */
.L_x_113:
[----:B------:R-:W-:-:S13]  /*0310*/  ISETP.NE.AND P0, PT, R0, RZ, PT ;  /* 0x000000ff0000720c */ /* 0x000fda0003f05270 */
[----:B------:R-:W-:Y:S05]  /*0320*/  @P0 EXIT ;  /* 0x000000000000094d */ /* 0x000fea0003800000 */
        /* <DEDUP_REMOVED lines=16> */
[----:B------:R-:W-:Y:S05]  /*0430*/  CALL.REL.NOINC `($__internal_7_$__cuda_sm20_rcp_rn_f32_slowpath) ;  /* 0x0000000000907944 */ /* 0x000fea0003c00000 */
[----:B------:R-:W-:Y:S05]  /*0440*/  BRA `(.L_x_104) ;  /* 0x0000000000107947 */ /* 0x000fea0003800000 */
.L_x_103:
[----:B------:R-:W0:Y:S02]  /*0450*/  MUFU.RCP R7, R2 ;  /* 0x0000000200077308 */ /* 0x000e240000001000 */
[----:B0-----:R-:W-:-:S04]  /*0460*/  FFMA R0, R2, R7, -1 ;  /* 0xbf80000002007423 */ /* 0x001fc80000000007 */
[----:B------:R-:W-:-:S04]  /*0470*/  FADD.FTZ R0, -R0, -RZ ;  /* 0x800000ff00007221 */ /* 0x000fc80000010100 */
[----:B------:R-:W-:-:S07]  /*0480*/  FFMA R7, R7, R0, R7 ;  /* 0x0000000007077223 */ /* 0x000fce0000000007 */
.L_x_104:
[----:B------:R-:W-:Y:S05]  /*0490*/  BSYNC.RECONVERGENT B0 ;  /* 0x0000000000007941 */ /* 0x000fea0003800200 */
.L_x_102:
[----:B------:R-:W0:Y:S02]  /*04a0*/  LDC.64 R4, c[0x0][0x390] ;  /* 0x0000e400ff047b82 */ /* 0x000e240000000a00 */
[----:B0-----:R-:W-:-:S05]  /*04b0*/  IMAD.WIDE R2, R3, 0x4, R4 ;  /* 0x0000000403027825 */ /* 0x001fca00078e0204 */
[----:B------:R-:W-:Y:S01]  /*04c0*/  STG.E desc[UR4][R2.64], R7 ;  /* 0x0000000702007986 */ /* 0x000fe2000c101904 */
[----:B------:R-:W-:Y:S05]  /*04d0*/  EXIT ;  /* 0x000000000000794d */ /* 0x000fea0003800000 */
.L_x_111:
[----:B------:R-:W0:Y:S01]  /*04e0*/  LDC.64 R4, c[0x0][0x390] ;  /* 0x0000e400ff047b82 */ /* 0x000e220000000a00 */
[----:B-----5:R-:W-:Y:S01]  /*04f0*/  FMNMX R7, RZ, R2, !PT ;  /* 0x00000002ff077209 */ /* 0x020fe20007800000 */
[----:B0-----:R-:W-:-:S05]  /*0500*/  IMAD.WIDE R4, R3, 0x4, R4 ;  /* 0x0000000403047825 */ /* 0x001fca00078e0204 */
[----:B------:R-:W-:Y:S01]  /*0510*/  STG.E desc[UR4][R4.64], R7 ;  /* 0x0000000704007986 */ /* 0x000fe2000c101904 */
[----:B------:R-:W-:Y:S05]  /*0520*/  EXIT ;  /* 0x000000000000794d */ /* 0x000fea0003800000 */
.L_x_112:
[C---:B-----5:R-:W-:Y:S01]  /*0530*/  FMUL R0, |R2|.reuse, 2.8853900432586669922 ;  /* 0x4038aa3b02007820 */ /* 0x060fe20000400200 */
[----:B------:R-:W0:Y:S01]  /*0540*/  LDC.64 R4, c[0x0][0x390] ;  /* 0x0000e400ff047b82 */ /* 0x000e220000000a00 */
[----:B------:R-:W-:Y:S02]  /*0550*/  IMAD.MOV.U32 R8, RZ, RZ, 0x3c80f082 ;  /* 0x3c80f082ff087424 */ /* 0x000fe400078e00ff */
[C---:B------:R-:W-:Y:S01]  /*0560*/  FMUL R9, R2.reuse, R2 ;  /* 0x0000000202097220 */ /* 0x040fe20000400000 */
[----:B------:R-:W-:Y:S01]  /*0570*/  MOV R7, 0x3f800000 ;  /* 0x3f80000000077802 */ /* 0x000fe20000000f00 */
[----:B------:R-:W1:Y:S02]  /*0580*/  MUFU.EX2 R0, R0 ;  /* 0x0000000000007308 */ /* 0x000e640000000800 */
[C---:B------:R-:W-:Y:S01]  /*0590*/  FFMA R8, R9.reuse, R8, -0.052303962409496307373 ;  /* 0xbd563cae09087423 */ /* 0x040fe20000000008 */
[C---:B------:R-:W-:Y:S02]  /*05a0*/  FSETP.GE.AND P1, PT, |R2|.reuse, 0.60000002384185791016, PT ;  /* 0x3f19999a0200780b */ /* 0x040fe40003f26200 */
[----:B------:R-:W-:Y:S01]  /*05b0*/  FSETP.GE.AND P0, PT, |R2|, 9.010913848876953125, PT ;  /* 0x41102cb40200780b */ /* 0x000fe20003f06200 */
[----:B-1----:R-:W-:Y:S01]  /*05c0*/  FADD R6, R0, 1 ;  /* 0x3f80000000067421 */ /* 0x002fe20000000000 */
[----:B------:R-:W-:Y:S01]  /*05d0*/  FFMA R0, R9, R8, 0.1331529766321182251 ;  /* 0x3e08594109007423 */ /* 0x000fe20000000008 */
[----:B0-----:R-:W-:-:S04]  /*05e0*/  IMAD.WIDE R4, R3, 0x4, R4 ;  /* 0x0000000403047825 */ /* 0x001fc800078e0204 */
[C---:B------:R-:W-:Y:S01]  /*05f0*/  FFMA R0, R9.reuse, R0, -0.33332768082618713379 ;  /* 0xbeaaa9ed09007423 */ /* 0x040fe20000000000 */
[----:B------:R-:W0:Y:S03]  /*0600*/  MUFU.RCP R6, R6 ;  /* 0x0000000600067308 */ /* 0x000e260000001000 */
[----:B------:R-:W-:Y:S01]  /*0610*/  FFMA R9, R9, R0, RZ ;  /* 0x0000000009097223 */ /* 0x000fe200000000ff */
[----:B0-----:R-:W-:-:S05]  /*0620*/  FFMA R7, R6, -2, R7 ;  /* 0xc000000006077823 */ /* 0x001fca0000000007 */
[----:B------:R-:W-:-:S04]  /*0630*/  FSEL R7, R7, 1, !P0 ;  /* 0x3f80000007077808 */ /* 0x000fc80004000000 */
[--C-:B------:R-:W-:Y:S01]  /*0640*/  LOP3.LUT R7, R7, 0x80000000, R2.reuse, 0xb8, !PT ;  /* 0x8000000007077812 */ /* 0x100fe200078eb802 */
[----:B------:R-:W-:-:S05]  /*0650*/  @!P1 FFMA R7, R9, R2, R2 ;  /* 0x0000000209079223 */ /* 0x000fca0000000002 */
[----:B------:R-:W-:Y:S01]  /*0660*/  STG.E desc[UR4][R4.64], R7 ;  /* 0x0000000704007986 */ /* 0x000fe2000c101904 */
[----:B------:R-:W-:Y:S05]  /*0670*/  EXIT ;  /* 0x000000000000794d */ /* 0x000fea0003800000 */
        .weak           $__internal_7_$__cuda_sm20_rcp_rn_f32_slowpath
        .type           $__internal_7_$__cuda_sm20_rcp_rn_f32_slowpath,@function
        .size           $__internal_7_$__cuda_sm20_rcp_rn_f32_slowpath,(.L_x_121 - $__internal_7_$__cuda_sm20_rcp_rn_f32_slowpath)
$__internal_7_$__cuda_sm20_rcp_rn_f32_slowpath:
[----:B------:R-:W-:Y:S01]  /*0680*/  SHF.L.U32 R0, R2, 0x1, RZ ;  /* 0x0000000102007819 */ /* 0x000fe200000006ff */
[----:B------:R-:W-:Y:S03]  /*0690*/  BSSY.RECONVERGENT B1, `(.L_x_105) ;  /* 0x0000031000017945 */ /* 0x000fe60003800200 */
[----:B------:R-:W-:Y:S01]  /*06a0*/  SHF.R.U32.HI R9, RZ, 0x18, R0 ;  /* 0x00000018ff097819 */ /* 0x000fe20000011600 */
[----:B------:R-:W-:-:S03]  /*06b0*/  IMAD.MOV.U32 R0, RZ, RZ, R2 ;  /* 0x000000ffff007224 */ /* 0x000fc600078e0002 */
[----:B------:R-:W-:-:S13]  /*06c0*/  ISETP.NE.U32.AND P0, PT, R9, RZ, PT ;  /* 0x000000ff0900720c */ /* 0x000fda0003f05070 */
[----:B------:R-:W-:Y:S05]  /*06d0*/  @P0 BRA `(.L_x_106) ;  /* 0x0000000000280947 */ /* 0x000fea0003800000 */
[----:B------:R-:W-:-:S04]  /*06e0*/  SHF.L.U32 R2, R0, 0x1, RZ ;  /* 0x0000000100027819 */ /* 0x000fc800000006ff */
        /* <DEDUP_REMOVED lines=9> */
.L_x_106:
[----:B------:R-:W-:-:S05]  /*0780*/  VIADD R11, R9, 0xffffff03 ;  /* 0xffffff03090b7836 */ /* 0x000fca0000000000 */
[----:B------:R-:W-:-:S13]  /*0790*/  ISETP.GT.U32.AND P0, PT, R11, 0x1, PT ;  /* 0x000000010b00780c */ /* 0x000fda0003f04070 */
[----:B------:R-:W-:Y:S05]  /*07a0*/  @P0 BRA `(.L_x_108) ;  /* 0x0000000000780947 */ /* 0x000fea0003800000 */
[----:B------:R-:W-:Y:S01]  /*07b0*/  LOP3.LUT R2, R0, 0x7fffff, RZ, 0xc0, !PT ;  /* 0x007fffff00027812 */ /* 0x000fe200078ec0ff */
[----:B------:R-:W-:-:S03]  /*07c0*/  HFMA2 R8, -RZ, RZ, 0, 1.78813934326171875e-07 ;  /* 0x00000003ff087431 */ /* 0x000fc600000001ff */
[----:B------:R-:W-:-:S04]  /*07d0*/  LOP3.LUT R2, R2, 0x3f800000, RZ, 0xfc, !PT ;  /* 0x3f80000002027812 */ /* 0x000fc800078efcff */
[----:B------:R-:W0:Y:S01]  /*07e0*/  MUFU.RCP R5, R2 ;  /* 0x0000000200057308 */ /* 0x000e220000001000 */
[----:B------:R-:W-:Y:S01]  /*07f0*/  SHF.L.U32 R8, R8, R11, RZ ;  /* 0x0000000b08087219 */ /* 0x000fe200000006ff */
        /* <DEDUP_REMOVED lines=18> */
[----:B------:R-:W-:Y:S01]  /*0920*/  ISETP.GE.AND P0, PT, R2, RZ, PT ;  /* 0x000000ff0200720c */ /* 0x000fe20003f06270 */
[----:B------:R-:W-:-:S05]  /*0930*/  VIADD R2, R9, 0xffffff04 ;  /* 0xffffff0409027836 */ /* 0x000fca0000000000 */
[----:B------:R-:W-:-:S07]  /*0940*/  SHF.R.U32.HI R5, RZ, R2, R5 ;  /* 0x00000002ff057219 */ /* 0x000fce0000011605 */
[----:B------:R-:W-:-:S05]  /*0950*/  @!P0 IADD3 R5, PT, PT, R5, 0x1, RZ ;  /* 0x0000000105058810 */ /* 0x000fca0007ffe0ff */
[----:B------:R-:W-:-:S05]  /*0960*/  @!P1 IMAD.SHL.U32 R5, R5, 0x2, RZ ;  /* 0x0000000205059824 */ /* 0x000fca00078e00ff */
[----:B------:R-:W-:Y:S01]  /*0970*/  LOP3.LUT R5, R5, 0x80000000, R0, 0xf8, !PT ;  /* 0x8000000005057812 */ /* 0x000fe200078ef800 */
[----:B------:R-:W-:Y:S06]  /*0980*/  BRA `(.L_x_107) ;  /* 0x0000000000047947 */ /* 0x000fec0003800000 */
.L_x_108:
[----:B------:R0:W1:Y:S02]  /*0990*/  MUFU.RCP R5, R0 ;  /* 0x0000000000057308 */ /* 0x0000640000001000 */
.L_x_107:
[----:B------:R-:W-:Y:S05]  /*09a0*/  BSYNC.RECONVERGENT B1 ;  /* 0x0000000000017941 */ /* 0x000fea0003800200 */
.L_x_105:
[----:B-1----:R-:W-:Y:S01]  /*09b0*/  MOV R7, R5 ;  /* 0x0000000500077202 */ /* 0x002fe20000000f00 */
[----:B------:R-:W-:-:S04]  /*09c0*/  IMAD.MOV.U32 R5, RZ, RZ, 0x0 ;  /* 0x00000000ff057424 */ /* 0x000fc800078e00ff */
[----:B0-----:R-:W-:Y:S05]  /*09d0*/  RET.REL.NODEC R4 `(_Z28fused_bias_activation_kernelPfS_S_iii) ;  /* 0xfffffff404887950 */ /* 0x001fea0003c3ffff */
.L_x_109:
        /* <DEDUP_REMOVED lines=10> */
.L_x_121:


//--------------------- .nv.shared._Z24compute_delta_from_errorPfS_S_iii --------------------------
	.section	.nv.shared._Z24compute_delta_from_errorPfS_S_iii,"aw",@nobits
	.sectionflags	@""
	.align	16
	.zero		1024


//--------------------- .nv.shared.reserved.0     --------------------------
	.section	.nv.shared.reserved.0,"aw",@nobits
	.weak		__nv_reservedSMEM_offset_0_alias
	.size		__nv_reservedSMEM_offset_0_alias, 0, 64
	.other		__nv_reservedSMEM_offset_0_alias,@"STO_CUDA_RESERVED_SHARED STV_DEFAULT"
__nv_reservedSMEM_offset_0_alias:
	.zero		0
	.zero		64


//--------------------- .nv.shared._Z19update_error_for_bnPfS_S_fii --------------------------
	.section	.nv.shared._Z19update_error_for_bnPfS_S_fii,"aw",@nobits
	.sectionflags	@""
	.align	16
	.zero		1024


//--------------------- .nv.shared._Z23compute_bn_grad_batchedPfS_S_S_ii --------------------------
	.section	.nv.shared._Z23compute_bn_grad_batchedPfS_S_S_ii,"aw",@nobits
	.sectionflags	@""
	.align	16
	.zero		1024


//--------------------- .nv.shared._Z28compute_hidden_delta_batchedPfS_S_iii --------------------------
	.section	.nv.shared._Z28compute_hidden_delta_batchedPfS_S_iii,"aw",@nobits
	.sectionflags	@""
	.align	16
	.zero		1024


//--------------------- .nv.shared._Z28compute_output_delta_batchedPfS_S_S_iii --------------------------
	.section	.nv.shared._Z28compute_output_delta_batchedPfS_S_S_iii,"aw",@nobits
	.sectionflags	@""
	.align	16
	.zero		1024


//--------------------- .nv.shared._Z24update_parameters_kernelPfS_S_S_S_S_S_S_S_S_ffii --------------------------
	.section	.nv.shared._Z24update_parameters_kernelPfS_S_S_S_S_S_S_S_S_ffii,"aw",@nobits
	.sectionflags	@""
	.align	16
	.zero		1024


//--------------------- .nv.shared._Z18batch_norm_batchedPfS_S_S_S_S_fiiS_ --------------------------
	.section	.nv.shared._Z18batch_norm_batchedPfS_S_S_S_S_fiiS_,"aw",@nobits
	.sectionflags	@""
	.align	16
	.zero		1024


//--------------------- .nv.shared._Z32compute_batch_norm_stats_batchedPfS_S_ii --------------------------
	.section	.nv.shared._Z32compute_batch_norm_stats_batchedPfS_S_ii,"aw",@nobits
	.sectionflags	@""
	.align	16
	.zero		1024


//--------------------- .nv.shared._Z28fused_bias_activation_kernelPfS_S_iii --------------------------
	.section	.nv.shared._Z28fused_bias_activation_kernelPfS_S_iii,"aw",@nobits
	.sectionflags	@""
	.align	16
	.zero		1024


//--------------------- .nv.constant0._Z24compute_delta_from_errorPfS_S_iii --------------------------
	.section	.nv.constant0._Z24compute_delta_from_errorPfS_S_iii,"a",@progbits
	.sectionflags	@""
	.align	4
.nv.constant0._Z24compute_delta_from_errorPfS_S_iii:
	.zero		932


//--------------------- .nv.constant0._Z19update_error_for_bnPfS_S_fii --------------------------
	.section	.nv.constant0._Z19update_error_for_bnPfS_S_fii,"a",@progbits
	.sectionflags	@""
	.align	4
.nv.constant0._Z19update_error_for_bnPfS_S_fii:
	.zero		932


//--------------------- .nv.constant0._Z23compute_bn_grad_batchedPfS_S_S_ii --------------------------
	.section	.nv.constant0._Z23compute_bn_grad_batchedPfS_S_S_ii,"a",@progbits
	.sectionflags	@""
	.align	4
.nv.constant0._Z23compute_bn_grad_batchedPfS_S_S_ii:
	.zero		936


//--------------------- .nv.constant0._Z28compute_hidden_delta_batchedPfS_S_iii --------------------------
	.section	.nv.constant0._Z28compute_hidden_delta_batchedPfS_S_iii,"a",@progbits
	.sectionflags	@""
	.align	4
.nv.constant0._Z28compute_hidden_delta_batchedPfS_S_iii:
	.zero		932


//--------------------- .nv.constant0._Z28compute_output_delta_batchedPfS_S_S_iii --------------------------
	.section	.nv.constant0._Z28compute_output_delta_batchedPfS_S_S_iii,"a",@progbits
	.sectionflags	@""
	.align	4
.nv.constant0._Z28compute_output_delta_batchedPfS_S_S_iii:
	.zero		940


//--------------------- .nv.constant0._Z24update_parameters_kernelPfS_S_S_S_S_S_S_S_S_ffii --------------------------
	.section	.nv.constant0._Z24update_parameters_kernelPfS_S_S_S_S_S_S_S_S_ffii,"a",@progbits
	.sectionflags	@""
	.align	4
.nv.constant0._Z24update_parameters_kernelPfS_S_S_S_S_S_S_S_S_ffii:
	.zero		992


//--------------------- .nv.constant0._Z18batch_norm_batchedPfS_S_S_S_S_fiiS_ --------------------------
	.section	.nv.constant0._Z18batch_norm_batchedPfS_S_S_S_S_fiiS_,"a",@progbits
	.sectionflags	@""
	.align	4
.nv.constant0._Z18batch_norm_batchedPfS_S_S_S_S_fiiS_:
	.zero		968


//--------------------- .nv.constant0._Z32compute_batch_norm_stats_batchedPfS_S_ii --------------------------
	.section	.nv.constant0._Z32compute_batch_norm_stats_batchedPfS_S_ii,"a",@progbits
	.sectionflags	@""
	.align	4
.nv.constant0._Z32compute_batch_norm_stats_batchedPfS_S_ii:
	.zero		928


//--------------------- .nv.constant0._Z28fused_bias_activation_kernelPfS_S_iii --------------------------
	.section	.nv.constant0._Z28fused_bias_activation_kernelPfS_S_iii,"a",@progbits
	.sectionflags	@""
	.align	4
.nv.constant0._Z28fused_bias_activation_kernelPfS_S_iii:
	.zero		932


//--------------------- SYMBOLS --------------------------

	.type		.nv.reservedSmem.offset0,@object
	.size		.nv.reservedSmem.offset0,0x4
	.type		.nv.reservedSmem.cap,@object
	.size		.nv.reservedSmem.cap,0x4
